	.target	sm_100a

	.elftype	@"ET_EXEC"


//--------------------- .note.nv.tkinfo           --------------------------
	.section	.note.nv.tkinfo,"",@"SHT_NOTE"
	.sectionflags	@"SHF_NOTE_NV_TKINFO"
	.tkinfo
        /*0018*/ 	.word	0x00000081
        /*0030*/ 	.string	""
        /*0030*/ 	.string	"ptxas-blackwell"
        /*0030*/ 	.string	"Cuda compilation tools, release 12.9, V12.9.86"
        /*0030*/ 	.string	"Build cuda_12.9.r12.9/compiler.36037853_0"
        /*0030*/ 	.string	"-v  -suppress-debug-info  -lineinfo  -arch sm_100a "



//--------------------- .note.nv.cuver            --------------------------
	.section	.note.nv.cuver,"",@"SHT_NOTE"
	.sectionflags	@"SHF_NOTE_NV_CUVER"
        /*0018*/ 	.short	0x0001
        /*001a*/ 	.short	0x0064
        /*001c*/ 	.short	0x0001
        /*001e*/ 	.short	0x0000
        /*0020*/ 	.short	0x0001
        /*0022*/ 	.short	0x0000


//--------------------- .nv.info                  --------------------------
	.section	.nv.info,"",@"SHT_CUDA_INFO"
	.align	4


	//----- nvinfo : EIATTR_REGCOUNT
	.align		4
        /*0000*/ 	.byte	0x04, 0x2f
        /*0002*/ 	.short	(.L_4 - .L_3)
	.align		4
.L_3:
        /*0004*/ 	.word	index@(gluon_tcgen05)
        /*0008*/ 	.word	0x00000018


	//----- nvinfo : EIATTR_FRAME_SIZE
	.align		4
.L_4:
        /*000c*/ 	.byte	0x04, 0x11
        /*000e*/ 	.short	(.L_6 - .L_5)
	.align		4
.L_5:
        /*0010*/ 	.word	index@($__internal_2_$__cuda_sm10x_tcgen05_guardrail_trap_unallocated_columns_being_dealloced)
        /*0014*/ 	.word	0x00000000


	//----- nvinfo : EIATTR_FRAME_SIZE
	.align		4
.L_6:
        /*0018*/ 	.byte	0x04, 0x11
        /*001a*/ 	.short	(.L_8 - .L_7)
	.align		4
.L_7:
        /*001c*/ 	.word	index@($__internal_1_$__cuda_sm10x_tcgen05_guardrail_trap_phase_invalid_during_alloc)
        /*0020*/ 	.word	0x00000000


	//----- nvinfo : EIATTR_FRAME_SIZE
	.align		4
.L_8:
        /*0024*/ 	.byte	0x04, 0x11
        /*0026*/ 	.short	(.L_10 - .L_9)
	.align		4
.L_9:
        /*0028*/ 	.word	index@($__internal_0_$__cuda_sm10x_tcgen05_guardrail_trap_col_being_dealloced_not_returned_by_alloc)
        /*002c*/ 	.word	0x00000000


	//----- nvinfo : EIATTR_FRAME_SIZE
	.align		4
.L_10:
        /*0030*/ 	.byte	0x04, 0x11
        /*0032*/ 	.short	(.L_12 - .L_11)
	.align		4
.L_11:
        /*0034*/ 	.word	index@(gluon_tcgen05)
        /*0038*/ 	.word	0x00000000


	//----- nvinfo : EIATTR_MIN_STACK_SIZE
	.align		4
.L_12:
        /*003c*/ 	.byte	0x04, 0x12
        /*003e*/ 	.short	(.L_14 - .L_13)
	.align		4
.L_13:
        /*0040*/ 	.word	index@(gluon_tcgen05)
        /*0044*/ 	.word	0x00000000
.L_14:


//--------------------- .nv.info.gluon_tcgen05    --------------------------
	.section	.nv.info.gluon_tcgen05,"",@"SHT_CUDA_INFO"
	.sectionflags	@""
	.align	4


	//----- nvinfo : EIATTR_CUDA_API_VERSION
	.align		4
        /*0000*/ 	.byte	0x04, 0x37
        /*0002*/ 	.short	(.L_16 - .L_15)
.L_15:
        /*0004*/ 	.word	0x00000081


	//----- nvinfo : EIATTR_KPARAM_INFO
	.align		4
.L_16:
        /*0008*/ 	.byte	0x04, 0x17
        /*000a*/ 	.short	(.L_18 - .L_17)
.L_17:
        /*000c*/ 	.word	0x00000000
        /*0010*/ 	.short	0x000a
        /*0012*/ 	.short	0x0048
        /*0014*/ 	.byte	0x00, 0xf4, 0x21, 0x00


	//----- nvinfo : EIATTR_KPARAM_INFO
	.align		4
.L_18:
        /*0018*/ 	.byte	0x04, 0x17
        /*001a*/ 	.short	(.L_20 - .L_19)
.L_19:
        /*001c*/ 	.word	0x00000000
        /*0020*/ 	.short	0x0009
        /*0022*/ 	.short	0x0040
        /*0024*/ 	.byte	0x00, 0xf4, 0x21, 0x00


	//----- nvinfo : EIATTR_KPARAM_INFO
	.align		4
.L_20:
        /*0028*/ 	.byte	0x04, 0x17
        /*002a*/ 	.short	(.L_22 - .L_21)
.L_21:
        /*002c*/ 	.word	0x00000000
        /*0030*/ 	.short	0x0008
        /*0032*/ 	.short	0x0038
        /*0034*/ 	.byte	0x00, 0xf0, 0x21, 0x00


	//----- nvinfo : EIATTR_KPARAM_INFO
	.align		4
.L_22:
        /*0038*/ 	.byte	0x04, 0x17
        /*003a*/ 	.short	(.L_24 - .L_23)
.L_23:
        /*003c*/ 	.word	0x00000000
        /*0040*/ 	.short	0x0007
        /*0042*/ 	.short	0x0030
        /*0044*/ 	.byte	0x00, 0xf0, 0x21, 0x00


	//----- nvinfo : EIATTR_KPARAM_INFO
	.align		4
.L_24:
        /*0048*/ 	.byte	0x04, 0x17
        /*004a*/ 	.short	(.L_26 - .L_25)
.L_25:
        /*004c*/ 	.word	0x00000000
        /*0050*/ 	.short	0x0006
        /*0052*/ 	.short	0x0028
        /*0054*/ 	.byte	0x00, 0xf0, 0x21, 0x00


	//----- nvinfo : EIATTR_KPARAM_INFO
	.align		4
.L_26:
        /*0058*/ 	.byte	0x04, 0x17
        /*005a*/ 	.short	(.L_28 - .L_27)
.L_27:
        /*005c*/ 	.word	0x00000000
        /*0060*/ 	.short	0x0005
        /*0062*/ 	.short	0x0020
        /*0064*/ 	.byte	0x00, 0xf0, 0x11, 0x00


	//----- nvinfo : EIATTR_KPARAM_INFO
	.align		4
.L_28:
        /*0068*/ 	.byte	0x04, 0x17
        /*006a*/ 	.short	(.L_30 - .L_29)
.L_29:
        /*006c*/ 	.word	0x00000000
        /*0070*/ 	.short	0x0004
        /*0072*/ 	.short	0x001c
        /*0074*/ 	.byte	0x00, 0xf0, 0x11, 0x00


	//----- nvinfo : EIATTR_KPARAM_INFO
	.align		4
.L_30:
        /*0078*/ 	.byte	0x04, 0x17
        /*007a*/ 	.short	(.L_32 - .L_31)
.L_31:
        /*007c*/ 	.word	0x00000000
        /*0080*/ 	.short	0x0003
        /*0082*/ 	.short	0x0018
        /*0084*/ 	.byte	0x00, 0xf0, 0x11, 0x00


	//----- nvinfo : EIATTR_KPARAM_INFO
	.align		4
.L_32:
        /*0088*/ 	.byte	0x04, 0x17
        /*008a*/ 	.short	(.L_34 - .L_33)
.L_33:
        /*008c*/ 	.word	0x00000000
        /*0090*/ 	.short	0x0002
        /*0092*/ 	.short	0x0010
        /*0094*/ 	.byte	0x00, 0xf4, 0x21, 0x00


	//----- nvinfo : EIATTR_KPARAM_INFO
	.align		4
.L_34:
        /*0098*/ 	.byte	0x04, 0x17
        /*009a*/ 	.short	(.L_36 - .L_35)
.L_35:
        /*009c*/ 	.word	0x00000000
        /*00a0*/ 	.short	0x0001
        /*00a2*/ 	.short	0x0008
        /*00a4*/ 	.byte	0x00, 0xf4, 0x21, 0x00


	//----- nvinfo : EIATTR_KPARAM_INFO
	.align		4
.L_36:
        /*00a8*/ 	.byte	0x04, 0x17
        /*00aa*/ 	.short	(.L_38 - .L_37)
.L_37:
        /*00ac*/ 	.word	0x00000000
        /*00b0*/ 	.short	0x0000
        /*00b2*/ 	.short	0x0000
        /*00b4*/ 	.byte	0x00, 0xf4, 0x21, 0x00


	//----- nvinfo : EIATTR_AT_ENTRY_FRAGMENTS
	.align		4
.L_38:
        /*00b8*/ 	.byte	0x04, 0x4f
        /*00ba*/ 	.short	(.L_40 - .L_39)


	//   ....[0]....
.L_39:
        /*00bc*/ 	.word	0x00000004


	//----- nvinfo : EIATTR_RESERVED_SMEM_USED
	.align		4
.L_40:
        /*00c0*/ 	.byte	0x01, 0x41
	.zero		2


	//----- nvinfo : EIATTR_SPARSE_MMA_MASK
	.align		4
        /*00c4*/ 	.byte	0x03, 0x50
        /*00c6*/ 	.short	0x0000


	//----- nvinfo : EIATTR_TCGEN05_1CTA_USED
	.align		4
        /*00c8*/ 	.byte	0x01, 0x51
	.zero		2


	//----- nvinfo : EIATTR_MAXREG_COUNT
	.align		4
        /*00cc*/ 	.byte	0x03, 0x1b
        /*00ce*/ 	.short	0x00ff


	//----- nvinfo : EIATTR_NUM_BARRIERS
	.align		4
        /*00d0*/ 	.byte	0x02, 0x4c
        /*00d2*/ 	.byte	0x01
	.zero		1


	//----- nvinfo : EIATTR_INT_WARP_WIDE_INSTR_OFFSETS
	.align		4
        /*00d4*/ 	.byte	0x04, 0x31
        /*00d6*/ 	.short	(.L_42 - .L_41)


	//   ....[0]....
.L_41:
        /*00d8*/ 	.word	0x000016a0


	//   ....[1]....
        /*00dc*/ 	.word	0x000016c0


	//   ....[2]....
        /*00e0*/ 	.word	0x00001740


	//   ....[3]....
        /*00e4*/ 	.word	0x00001860


	//   ....[4]....
        /*00e8*/ 	.word	0x00001870


	//   ....[5]....
        /*00ec*/ 	.word	0x00001880


	//   ....[6]....
        /*00f0*/ 	.word	0x00001890


	//   ....[7]....
        /*00f4*/ 	.word	0x00001a20


	//   ....[8]....
        /*00f8*/ 	.word	0x00001a30


	//   ....[9]....
        /*00fc*/ 	.word	0x00001b50


	//   ....[10]....
        /*0100*/ 	.word	0x00001b60


	//   ....[11]....
        /*0104*/ 	.word	0x00001bb0


	//   ....[12]....
        /*0108*/ 	.word	0x00001bf0


	//   ....[13]....
        /*010c*/ 	.word	0x00001cf0


	//   ....[14]....
        /*0110*/ 	.word	0x00001d00


	//   ....[15]....
        /*0114*/ 	.word	0x00001f70


	//   ....[16]....
        /*0118*/ 	.word	0x00001f80


	//   ....[17]....
        /*011c*/ 	.word	0x00002250


	//   ....[18]....
        /*0120*/ 	.word	0x000022a0


	//----- nvinfo : EIATTR_COOP_GROUP_MASK_REGIDS
	.align		4
.L_42:
        /*0124*/ 	.byte	0x04, 0x29
        /*0126*/ 	.short	(.L_44 - .L_43)


	//   ....[0]....
.L_43:
        /*0128*/ 	.word	0xffffffff


	//   ....[1]....
        /*012c*/ 	.word	0xffffffff


	//   ....[2]....
        /*0130*/ 	.word	0xffffffff


	//   ....[3]....
        /*0134*/ 	.word	0xffffffff


	//   ....[4]....
        /*0138*/ 	.word	0xffffffff


	//   ....[5]....
        /*013c*/ 	.word	0xffffffff


	//   ....[6]....
        /*0140*/ 	.word	0xffffffff


	//   ....[7]....
        /*0144*/ 	.word	0xffffffff


	//   ....[8]....
        /*0148*/ 	.word	0xffffffff


	//   ....[9]....
        /*014c*/ 	.word	0xffffffff


	//----- nvinfo : EIATTR_COOP_GROUP_INSTR_OFFSETS
	.align		4
.L_44:
        /*0150*/ 	.byte	0x04, 0x28
        /*0152*/ 	.short	(.L_46 - .L_45)


	//   ....[0]....
.L_45:
        /*0154*/ 	.word	0x00000050


	//   ....[1]....
        /*0158*/ 	.word	0x00000310


	//   ....[2]....
        /*015c*/ 	.word	0x000004f0


	//   ....[3]....
        /*0160*/ 	.word	0x00000980


	//   ....[4]....
        /*0164*/ 	.word	0x00000ac0


	//   ....[5]....
        /*0168*/ 	.word	0x00000fa0


	//   ....[6]....
        /*016c*/ 	.word	0x000010e0


	//   ....[7]....
        /*0170*/ 	.word	0x00001530


	//   ....[8]....
        /*0174*/ 	.word	0x000020e0


	//   ....[9]....
        /*0178*/ 	.word	0x00002350


	//----- nvinfo : EIATTR_VRC_CTA_INIT_COUNT
	.align		4
.L_46:
        /*017c*/ 	.byte	0x02, 0x4a
        /*017e*/ 	.byte	0x80
	.zero		1


	//----- nvinfo : EIATTR_MBARRIER_INSTR_OFFSETS
	.align		4
        /*0180*/ 	.byte	0x04, 0x39
        /*0182*/ 	.short	(.L_48 - .L_47)


	//   ....[0]....
.L_47:
        /*0184*/ 	.word	0x00001760
        /*0188*/ 	.word	0x000000ff
        /*018c*/ 	.word	0x00001000
        /*0190*/ 	.short	0x0100
        /*0192*/ 	.byte	0x08
	.zero		1


	//   ....[1]....
        /*0194*/ 	.word	0x00001770
        /*0198*/ 	.word	0x000000ff
        /*019c*/ 	.word	0x00001010
        /*01a0*/ 	.short	0x0100
        /*01a2*/ 	.byte	0x08
	.zero		1


	//   ....[2]....
        /*01a4*/ 	.word	0x00001970
        /*01a8*/ 	.word	0x000000ff
        /*01ac*/ 	.word	0x00001000
        /*01b0*/ 	.short	0x010a
        /*01b2*/ 	.byte	0x08
	.zero		1


	//   ....[3]....
        /*01b4*/ 	.word	0x00001a80
        /*01b8*/ 	.word	0x000000ff
        /*01bc*/ 	.word	0x00001010
        /*01c0*/ 	.short	0x010a
        /*01c2*/ 	.byte	0x08
	.zero		1


	//   ....[4]....
        /*01c4*/ 	.word	0x00001c60
        /*01c8*/ 	.word	0x000000ff
        /*01cc*/ 	.word	0x00001000
        /*01d0*/ 	.short	0x010a
        /*01d2*/ 	.byte	0x08
	.zero		1


	//   ....[5]....
        /*01d4*/ 	.word	0x00001d40
        /*01d8*/ 	.word	0x000000ff
        /*01dc*/ 	.word	0x00001010
        /*01e0*/ 	.short	0x010a
        /*01e2*/ 	.byte	0x08
	.zero		1


	//   ....[6]....
        /*01e4*/ 	.word	0x00001dd0
        /*01e8*/ 	.word	0x000000ff
        /*01ec*/ 	.word	0x00001000
        /*01f0*/ 	.short	0x0108
        /*01f2*/ 	.byte	0x08
	.zero		1


	//   ....[7]....
        /*01f4*/ 	.word	0x00001de0
        /*01f8*/ 	.word	0x000000ff
        /*01fc*/ 	.word	0x00001010
        /*0200*/ 	.short	0x0108
        /*0202*/ 	.byte	0x08
	.zero		1


	//   ....[8]....
        /*0204*/ 	.word	0x00002370
        /*0208*/ 	.word	0x000000ff
        /*020c*/ 	.word	0x00001000
        /*0210*/ 	.short	0x010a
        /*0212*/ 	.byte	0x08
	.zero		1


	//   ....[9]....
        /*0214*/ 	.word	0x000023a0
        /*0218*/ 	.word	0x000000ff
        /*021c*/ 	.word	0x00001010
        /*0220*/ 	.short	0x010a
        /*0222*/ 	.byte	0x08
	.zero		1


	//   ....[10]....
        /*0224*/ 	.word	0x000023d0
        /*0228*/ 	.word	0x000000ff
        /*022c*/ 	.word	0x00001000
        /*0230*/ 	.short	0x010a
        /*0232*/ 	.byte	0x08
	.zero		1


	//   ....[11]....
        /*0234*/ 	.word	0x00002400
        /*0238*/ 	.word	0x000000ff
        /*023c*/ 	.word	0x00001010
        /*0240*/ 	.short	0x010a
        /*0242*/ 	.byte	0x08
	.zero		1


	//----- nvinfo : EIATTR_NUM_MBARRIERS
	.align		4
.L_48:
        /*0244*/ 	.byte	0x03, 0x38
        /*0246*/ 	.short	0x0002


	//----- nvinfo : EIATTR_EXIT_INSTR_OFFSETS
	.align		4
        /*0248*/ 	.byte	0x04, 0x1c
        /*024a*/ 	.short	(.L_50 - .L_49)


	//   ....[0]....
.L_49:
        /*024c*/ 	.word	0x00002360


	//----- nvinfo : EIATTR_REQNTID
	.align		4
.L_50:
        /*0250*/ 	.byte	0x04, 0x10
        /*0252*/ 	.short	(.L_52 - .L_51)
.L_51:
        /*0254*/ 	.word	0x00000100
        /*0258*/ 	.word	0x00000001
        /*025c*/ 	.word	0x00000001


	//----- nvinfo : EIATTR_CRS_STACK_SIZE
	.align		4
.L_52:
        /*0260*/ 	.byte	0x04, 0x1e
        /*0262*/ 	.short	(.L_54 - .L_53)
.L_53:
        /*0264*/ 	.word	0x00000000


	//----- nvinfo : EIATTR_CBANK_PARAM_SIZE
	.align		4
.L_54:
        /*0268*/ 	.byte	0x03, 0x19
        /*026a*/ 	.short	0x0050


	//----- nvinfo : EIATTR_PARAM_CBANK
	.align		4
        /*026c*/ 	.byte	0x04, 0x0a
        /*026e*/ 	.short	(.L_56 - .L_55)
	.align		4
.L_55:
        /*0270*/ 	.word	index@(.nv.constant0.gluon_tcgen05)
        /*0274*/ 	.short	0x0380
        /*0276*/ 	.short	0x0050


	//----- nvinfo : EIATTR_SW_WAR
	.align		4
.L_56:
        /*0278*/ 	.byte	0x04, 0x36
        /*027a*/ 	.short	(.L_58 - .L_57)
.L_57:
        /*027c*/ 	.word	0x00000008
.L_58:


//--------------------- .nv.compat                --------------------------
	.section	.nv.compat,"",@"SHT_CUDA_COMPAT_INFO"
	.align	4
        /*0000*/ 	.byte	0x02, 0x02, 0x02, 0x00, 0x02, 0x05, 0x05, 0x00, 0x02, 0x03, 0x03, 0x00, 0x02, 0x06, 0x01, 0x00


//--------------------- .nv.callgraph             --------------------------
	.section	.nv.callgraph,"",@"SHT_CUDA_CALLGRAPH"
	.align	4
	.sectionentsize	8
	.align		4
        /*0000*/ 	.word	0x00000000
	.align		4
        /*0004*/ 	.word	0xffffffff
	.align		4
        /*0008*/ 	.word	0x00000000
	.align		4
        /*000c*/ 	.word	0xfffffffe
	.align		4
        /*0010*/ 	.word	0x00000000
	.align		4
        /*0014*/ 	.word	0xfffffffd
	.align		4
        /*0018*/ 	.word	0x00000000
	.align		4
        /*001c*/ 	.word	0xfffffffc


//--------------------- .text.gluon_tcgen05       --------------------------
	.section	.text.gluon_tcgen05,"ax",@progbits
	.align	128
        .global         gluon_tcgen05
        .type           gluon_tcgen05,@function
        .size           gluon_tcgen05,(.L_x_74 - gluon_tcgen05)
        .other          gluon_tcgen05,@"STO_CUDA_ENTRY STV_DEFAULT"
gluon_tcgen05:
.text.gluon_tcgen05:
[----:B------:R-:W1:Y:S01]  /*0000*/  LDC R1, c[0x0][0x37c] ;  /* 0x0000df00ff017b82 */ /* 0x000e620000000800 */
[----:B------:R-:W2:Y:S02]  /*0010*/  S2R R0, SR_TID.X ;  /* 0x0000000000007919 */ /* 0x000ea40000002100 */
[----:B--2---:R-:W-:-:S13]  /*0020*/  ISETP.GE.U32.AND P2, PT, R0, 0x20, PT ;  /* 0x000000200000780c */ /* 0x004fda0003f46070 */
[----:B------:R-:W-:Y:S05]  /*0030*/  @P2 BRA `(.L_x_0) ;  /* 0x0000000000b82947 */ /* 0x000fea0003800000 */
[----:B------:R-:W2:Y:S01]  /*0040*/  S2UR UR6, SR_CgaCtaId ;  /* 0x00000000000679c3 */ /* 0x000ea20000008800 */
[----:B------:R-:W-:Y:S01]  /*0050*/  NOP ;  /* 0x0000000000007918 */ /* 0x000fe20000000000 */
[----:B------:R-:W-:Y:S02]  /*0060*/  UMOV UR4, 0x40 ;  /* 0x0000004000047882 */ /* 0x000fe40000000000 */
[----:B--2---:R-:W-:-:S09]  /*0070*/  ULEA UR4, UR6, UR4, 0x18 ;  /* 0x0000000406047291 */ /* 0x004fd2000f8ec0ff */
[----:B------:R-:W2:Y:S01]  /*0080*/  LDS.U8 R2, [UR4] ;  /* 0x00000004ff027984 */ /* 0x000ea20008000000 */
[----:B------:R-:W-:Y:S02]  /*0090*/  UMOV UR4, 0x400 ;  /* 0x0000040000047882 */ /* 0x000fe40000000000 */
[----:B------:R-:W-:Y:S01]  /*00a0*/  ULEA UR4, UR6, UR4, 0x18 ;  /* 0x0000000406047291 */ /* 0x000fe2000f8ec0ff */
[----:B--2---:R-:W-:-:S13]  /*00b0*/  ISETP.NE.AND P0, PT, R2, RZ, PT ;  /* 0x000000ff0200720c */ /* 0x004fda0003f05270 */
[----:B------:R-:W-:Y:S05]  /*00c0*/  @P0 BRA `(.L_x_1) ;  /* 0x00000000007c0947 */ /* 0x000fea0003800000 */
[----:B------:R-:W-:-:S13]  /*00d0*/  ELECT P0, URZ, PT ;  /* 0x0000000000ff782f */ /* 0x000fda0003800000 */
[----:B------:R-:W-:Y:S05]  /*00e0*/  @!P0 BRA `(.L_x_2) ;  /* 0x0000000000848947 */ /* 0x000fea0003800000 */
[----:B------:R-:W-:Y:S01]  /*00f0*/  UMOV UR5, 0x2 ;  /* 0x0000000200057882 */ /* 0x000fe20000000000 */
[----:B------:R-:W-:Y:S02]  /*0100*/  IMAD.MOV.U32 R5, RZ, RZ, 0x1 ;  /* 0x00000001ff057424 */ /* 0x000fe400078e00ff */
[----:B------:R-:W-:Y:S02]  /*0110*/  IMAD.MOV.U32 R3, RZ, RZ, 0x3 ;  /* 0x00000003ff037424 */ /* 0x000fe400078e00ff */
[----:B------:R-:W-:Y:S04]  /*0120*/  DEPBAR.LE SB2, 0x36 ;  /* 0x0000ad800000791a */ /* 0x000fe80000000000 */
[----:B------:R-:W2:Y:S02]  /*0130*/  UTCATOMSWS.FIND_AND_SET.ALIGN UP0, UR5, UR5 ;  /* 0x00000005000575e3 */ /* 0x000ea40008000800 */
[----:B--2---:R-:W-:-:S04]  /*0140*/  PLOP3.LUT P0, PT, PT, PT, UP0, 0x80, 0x8 ;  /* 0x000000000008781c */ /* 0x004fc80003f0f008 */
[----:B------:R-:W-:-:S04]  /*0150*/  SEL R2, RZ, 0xffffffff, !P0 ;  /* 0xffffffffff027807 */ /* 0x000fc80004000000 */
[----:B------:R-:W-:Y:S01]  /*0160*/  ISETP.NE.AND P0, PT, R2, RZ, PT ;  /* 0x000000ff0200720c */ /* 0x000fe20003f05270 */
[----:B------:R-:W-:-:S12]  /*0170*/  IMAD.U32 R2, RZ, RZ, UR5 ;  /* 0x00000005ff027e24 */ /* 0x000fd8000f8e00ff */
[----:B------:R-:W-:Y:S05]  /*0180*/  @P0 BRA `(.L_x_3) ;  /* 0x0000000000240947 */ /* 0x000fea0003800000 */
.L_x_4:
[----:B------:R-:W-:Y:S05]  /*0190*/  NANOSLEEP 0x64 ;  /* 0x000000640000795d */ /* 0x000fea0003800000 */
[----:B------:R-:W-:-:S05]  /*01a0*/  UMOV UR5, 0x2 ;  /* 0x0000000200057882 */ /* 0x000fca0000000000 */
[----:B------:R-:W-:Y:S04]  /*01b0*/  DEPBAR.LE SB2, 0x36 ;  /* 0x0000ad800000791a */ /* 0x000fe80000000000 */
[----:B------:R-:W2:Y:S02]  /*01c0*/  UTCATOMSWS.FIND_AND_SET.ALIGN UP0, UR5, UR5 ;  /* 0x00000005000575e3 */ /* 0x000ea40008000800 */
[----:B--2---:R-:W-:-:S04]  /*01d0*/  PLOP3.LUT P0, PT, PT, PT, UP0, 0x80, 0x8 ;  /* 0x000000000008781c */ /* 0x004fc80003f0f008 */
[----:B------:R-:W-:-:S04]  /*01e0*/  SEL R2, RZ, 0xffffffff, !P0 ;  /* 0xffffffffff027807 */ /* 0x000fc80004000000 */
[----:B------:R-:W-:Y:S01]  /*01f0*/  ISETP.NE.AND P0, PT, R2, RZ, PT ;  /* 0x000000ff0200720c */ /* 0x000fe20003f05270 */
[----:B------:R-:W-:-:S12]  /*0200*/  IMAD.U32 R2, RZ, RZ, UR5 ;  /* 0x00000005ff027e24 */ /* 0x000fd8000f8e00ff */
[----:B------:R-:W-:Y:S05]  /*0210*/  @!P0 BRA `(.L_x_4) ;  /* 0xfffffffc00dc8947 */ /* 0x000fea000383ffff */
.L_x_3:
[C---:B------:R-:W-:Y:S01]  /*0220*/  VIADD R4, R2.reuse, 0x10 ;  /* 0x0000001002047836 */ /* 0x040fe20000000000 */
[----:B------:R-:W-:Y:S01]  /*0230*/  UMOV UR5, 0x50 ;  /* 0x0000005000057882 */ /* 0x000fe20000000000 */
[----:B------:R-:W-:Y:S01]  /*0240*/  SHF.L.U32 R3, R3, R2, RZ ;  /* 0x0000000203037219 */ /* 0x000fe200000006ff */
[----:B------:R-:W-:Y:S01]  /*0250*/  ULEA UR5, UR6, UR5, 0x18 ;  /* 0x0000000506057291 */ /* 0x000fe2000f8ec0ff */
[----:B------:R-:W-:Y:S01]  /*0260*/  IMAD.SHL.U32 R2, R2, 0x20, RZ ;  /* 0x0000002002027824 */ /* 0x000fe200078e00ff */
[----:B------:R-:W-:-:S04]  /*0270*/  SHF.L.U32 R4, R5, R4, RZ ;  /* 0x0000000405047219 */ /* 0x000fc800000006ff */
[----:B------:R-:W-:-:S05]  /*0280*/  LOP3.LUT R3, R4, R3, RZ, 0xfc, !PT ;  /* 0x0000000304037212 */ /* 0x000fca00078efcff */
[----:B------:R2:W-:Y:S04]  /*0290*/  ATOMS.OR RZ, [UR5], R3 ;  /* 0x00000003ffff798c */ /* 0x0005e8000b000005 */
[----:B------:R2:W-:Y:S01]  /*02a0*/  STS [UR4], R2 ;  /* 0x00000002ff007988 */ /* 0x0005e20008000804 */
[----:B------:R-:W-:Y:S05]  /*02b0*/  BRA `(.L_x_2) ;  /* 0x0000000000107947 */ /* 0x000fea0003800000 */
.L_x_1:
[----:B------:R-:W-:Y:S01]  /*02c0*/  IMAD.MOV.U32 R3, RZ, RZ, -0x1 ;  /* 0xffffffffff037424 */ /* 0x000fe200078e00ff */
[----:B------:R-:W-:-:S04]  /*02d0*/  MOV R2, 0x300 ;  /* 0x0000030000027802 */ /* 0x000fc80000000f00 */
[----:B------:R2:W-:Y:S03]  /*02e0*/  STS [UR4], R3 ;  /* 0x00000003ff007988 */ /* 0x0005e60008000804 */
[----:B-12---:R-:W-:Y:S05]  /*02f0*/  CALL.REL.NOINC `($__internal_1_$__cuda_sm10x_tcgen05_guardrail_trap_phase_invalid_during_alloc) ;  /* 0x0000002000587944 */ /* 0x006fea0003c00000 */
.L_x_2:
[----:B------:R-:W-:Y:S05]  /*0300*/  WARPSYNC.ALL ;  /* 0x0000000000007948 */ /* 0x000fea0003800000 */
[----:B------:R-:W-:Y:S01]  /*0310*/  NOP ;  /* 0x0000000000007918 */ /* 0x000fe20000000000 */
.L_x_0:
[----:B------:R-:W3:Y:S08]  /*0320*/  S2UR UR4, SR_CgaCtaId ;  /* 0x00000000000479c3 */ /* 0x000ef00000008800 */
[----:B------:R-:W-:Y:S01]  /*0330*/  BAR.SYNC.DEFER_BLOCKING 0x0 ;  /* 0x0000000000007b1d */ /* 0x000fe20000010000 */
[----:B------:R-:W-:-:S05]  /*0340*/  LOP3.LUT R20, R0, 0xff, RZ, 0xc0, !PT ;  /* 0x000000ff00147812 */ /* 0x000fca00078ec0ff */
[----:B------:R-:W-:Y:S02]  /*0350*/  UMOV UR8, 0x400 ;  /* 0x0000040000087882 */ /* 0x000fe40000000000 */
[----:B------:R-:W4:Y:S08]  /*0360*/  LDC R8, c[0x0][0x3a0] ;  /* 0x0000e800ff087b82 */ /* 0x000f300000000800 */
[----:B------:R-:W5:Y:S01]  /*0370*/  S2UR UR9, SR_CTAID.Y ;  /* 0x00000000000979c3 */ /* 0x000f620000002600 */
[----:B---3--:R-:W-:-:S09]  /*0380*/  ULEA UR8, UR4, UR8, 0x18 ;  /* 0x0000000804087291 */ /* 0x008fd2000f8ec0ff */
[----:B------:R-:W3:Y:S01]  /*0390*/  LDS R5, [UR8] ;  /* 0x00000008ff057984 */ /* 0x000ee20008000800 */
[----:B------:R-:W-:Y:S06]  /*03a0*/  BAR.SYNC.DEFER_BLOCKING 0x0 ;  /* 0x0000000000007b1d */ /* 0x000fec0000010000 */
[----:B------:R-:W-:Y:S05]  /*03b0*/  @P2 BRA `(.L_x_5) ;  /* 0x0000000000182947 */ /* 0x000fea0003800000 */
[----:B------:R-:W-:Y:S01]  /*03c0*/  ELECT P0, URZ, PT ;  /* 0x0000000000ff782f */ /* 0x000fe20003800000 */
[----:B--2---:R-:W-:Y:S01]  /*03d0*/  IMAD.MOV.U32 R2, RZ, RZ, 0x1 ;  /* 0x00000001ff027424 */ /* 0x004fe200078e00ff */
[----:B------:R-:W-:Y:S01]  /*03e0*/  UMOV UR5, 0x40 ;  /* 0x0000004000057882 */ /* 0x000fe20000000000 */
[----:B------:R-:W-:Y:S01]  /*03f0*/  UVIRTCOUNT.DEALLOC.SMPOOL 0x80 ;  /* 0x000000800000784c */ /* 0x000fe20000000000 */
[----:B------:R-:W-:-:S09]  /*0400*/  ULEA UR5, UR4, UR5, 0x18 ;  /* 0x0000000504057291 */ /* 0x000fd2000f8ec0ff */
[----:B------:R2:W-:Y:S03]  /*0410*/  @P0 STS.U8 [UR5], R2 ;  /* 0x00000002ff000988 */ /* 0x0005e60008000005 */
.L_x_5:
[----:B------:R-:W2:Y:S01]  /*0420*/  S2UR UR4, SR_CTAID.Z ;  /* 0x00000000000479c3 */ /* 0x000ea20000002700 */
[----:B------:R-:W5:Y:S01]  /*0430*/  LDCU UR5, c[0x0][0x370] ;  /* 0x00006e00ff0577ac */ /* 0x000f620008000800 */
[----:B------:R-:W-:Y:S01]  /*0440*/  ISETP.GE.U32.AND P0, PT, R20, 0x20, PT ;  /* 0x000000201400780c */ /* 0x000fe20003f06070 */
[----:B----4-:R-:W-:Y:S01]  /*0450*/  VIADD R4, R8, 0xffffffff ;  /* 0xffffffff08047836 */ /* 0x010fe20000000000 */
[C---:B------:R-:W-:Y:S01]  /*0460*/  ISETP.NE.U32.AND P3, PT, R20.reuse, RZ, PT ;  /* 0x000000ff1400720c */ /* 0x040fe20003f65070 */
[----:B------:R-:W2:Y:S02]  /*0470*/  LDCU UR6, c[0x0][0x374] ;  /* 0x00006e80ff0677ac */ /* 0x000ea40008000800 */
[----:B--2---:R-:W-:Y:S01]  /*0480*/  LEA R2, R20, UR8, 0x2 ;  /* 0x0000000814027c11 */ /* 0x004fe2000f8e10ff */
[----:B------:R-:W-:Y:S01]  /*0490*/  BSSY.RECONVERGENT B0, `(.L_x_6) ;  /* 0x0000015000007945 */ /* 0x000fe20003800200 */
[----:B------:R-:W5:Y:S01]  /*04a0*/  S2UR UR11, SR_CTAID.X ;  /* 0x00000000000b79c3 */ /* 0x000f620000002500 */
[----:B------:R-:W2:Y:S01]  /*04b0*/  LDCU.64 UR12, c[0x0][0x3c0] ;  /* 0x00007800ff0c77ac */ /* 0x000ea20008000a00 */
[----:B---3--:R-:W-:-:S04]  /*04c0*/  R2UR UR25, R5 ;  /* 0x00000000051972ca */ /* 0x008fc800000e0000 */
[----:B------:R3:W-:Y:S02]  /*04d0*/  @!P0 STS [R2], RZ ;  /* 0x000000ff02008388 */ /* 0x0007e40000000800 */
[----:B------:R-:W4:Y:S01]  /*04e0*/  LDC R3, c[0x0][0x398] ;  /* 0x0000e600ff037b82 */ /* 0x000f220000000800 */
[----:B------:R-:W-:Y:S01]  /*04f0*/  NOP ;  /* 0x0000000000007918 */ /* 0x000fe20000000000 */
[----:B------:R3:W-:Y:S01]  /*0500*/  @!P3 STS [UR8+0x20], R4 ;  /* 0x00002004ff00b988 */ /* 0x0007e20008000808 */
[----:B-----5:R-:W-:-:S04]  /*0510*/  UIMAD UR4, UR4, UR6, UR9 ;  /* 0x00000006040472a4 */ /* 0x020fc8000f8e0209 */
[----:B------:R-:W-:-:S04]  /*0520*/  UIMAD UR4, UR4, UR5, UR11 ;  /* 0x00000005040472a4 */ /* 0x000fc8000f8e020b */
[----:B------:R-:W-:-:S04]  /*0530*/  UIMAD UR4, UR4, 0x180, URZ ;  /* 0x00000180040478a4 */ /* 0x000fc8000f8e02ff */
[----:B--2---:R-:W-:Y:S01]  /*0540*/  UIADD3 UR6, UP0, UPT, UR4, UR12, URZ ;  /* 0x0000000c04067290 */ /* 0x004fe2000ff1e0ff */
[----:B----4-:R-:W-:-:S03]  /*0550*/  VIADD R3, R3, 0xffffffff ;  /* 0xffffffff03037836 */ /* 0x010fc60000000000 */
[----:B------:R-:W-:Y:S01]  /*0560*/  ULEA.HI.X.SX32 UR7, UR4, UR13, 0x1, UP0 ;  /* 0x0000000d04077291 */ /* 0x000fe200080f0eff */
[----:B---3--:R-:W-:Y:S11]  /*0570*/  @P3 BRA `(.L_x_7) ;  /* 0x0000000000183947 */ /* 0x008ff60003800000 */
[----:B------:R-:W2:Y:S01]  /*0580*/  LDS R5, [UR8+0x8] ;  /* 0x00000808ff057984 */ /* 0x000ea20008000800 */
[----:B------:R-:W3:Y:S01]  /*0590*/  LDC.64 R10, c[0x0][0x380] ;  /* 0x0000e000ff0a7b82 */ /* 0x000ee20000000a00 */
[----:B------:R-:W-:Y:S02]  /*05a0*/  IMAD.MOV.U32 R6, RZ, RZ, 0x70 ;  /* 0x00000070ff067424 */ /* 0x000fe400078e00ff */
[----:B---3--:R3:W-:Y:S03]  /*05b0*/  STS.64 [UR8], R10 ;  /* 0x0000000aff007988 */ /* 0x0087e60008000a08 */
[----:B--2---:R-:W-:-:S05]  /*05c0*/  LOP3.LUT R5, R5, 0x10, R6, 0xd8, !PT ;  /* 0x0000001005057812 */ /* 0x004fca00078ed806 */
[----:B------:R3:W-:Y:S02]  /*05d0*/  STS [UR8+0x8], R5 ;  /* 0x00000805ff007988 */ /* 0x0007e40008000808 */
.L_x_7:
[----:B------:R-:W-:Y:S05]  /*05e0*/  BSYNC.RECONVERGENT B0 ;  /* 0x0000000000007941 */ /* 0x000fea0003800200 */
.L_x_6:
[----:B------:R-:W-:Y:S04]  /*05f0*/  BSSY.RECONVERGENT B0, `(.L_x_8) ;  /* 0x000000a000007945 */ /* 0x000fe80003800200 */
[----:B------:R-:W-:Y:S05]  /*0600*/  @P3 BRA `(.L_x_9) ;  /* 0x0000000000203947 */ /* 0x000fea0003800000 */
[----:B---3--:R-:W2:Y:S01]  /*0610*/  LDS R5, [UR8+0x34] ;  /* 0x00003408ff057984 */ /* 0x008ea20008000800 */
[----:B------:R-:W-:Y:S02]  /*0620*/  IMAD.MOV.U32 R6, RZ, RZ, 0x1f000000 ;  /* 0x1f000000ff067424 */ /* 0x000fe400078e00ff */
[----:B------:R-:W-:Y:S01]  /*0630*/  @!P3 IMAD.MOV.U32 R7, RZ, RZ, 0x3f ;  /* 0x0000003fff07b424 */ /* 0x000fe200078e00ff */
[----:B------:R-:W3:Y:S02]  /*0640*/  @!P3 LDS R10, [UR8+0x38] ;  /* 0x00003808ff0ab984 */ /* 0x000ee40008000800 */
[----:B--2---:R-:W-:Y:S02]  /*0650*/  LOP3.LUT R5, R5, 0xff000000, R6, 0xb8, !PT ;  /* 0xff00000005057812 */ /* 0x004fe400078eb806 */
[----:B---3--:R-:W-:-:S03]  /*0660*/  @!P3 LOP3.LUT R6, R10, 0xff, R7, 0xb8, !PT ;  /* 0x000000ff0a06b812 */ /* 0x008fc600078eb807 */
[----:B------:R2:W-:Y:S04]  /*0670*/  STS [UR8+0x34], R5 ;  /* 0x00003405ff007988 */ /* 0x0005e80008000808 */
[----:B------:R2:W-:Y:S02]  /*0680*/  @!P3 STS [UR8+0x38], R6 ;  /* 0x00003806ff00b988 */ /* 0x0005e40008000808 */
.L_x_9:
[----:B------:R-:W-:Y:S05]  /*0690*/  BSYNC.RECONVERGENT B0 ;  /* 0x0000000000007941 */ /* 0x000fea0003800200 */
.L_x_8:
[----:B------:R-:W-:Y:S04]  /*06a0*/  BSSY.RECONVERGENT B0, `(.L_x_10) ;  /* 0x000000a000007945 */ /* 0x000fe80003800200 */
[----:B------:R-:W-:Y:S05]  /*06b0*/  @P3 BRA `(.L_x_11) ;  /* 0x0000000000203947 */ /* 0x000fea0003800000 */
[----:B--23--:R-:W2:Y:S01]  /*06c0*/  LDS R5, [UR8+0x1c] ;  /* 0x00001c08ff057984 */ /* 0x00cea20008000800 */
[----:B------:R-:W3:Y:S03]  /*06d0*/  LDC.64 R6, c[0x0][0x3a8] ;  /* 0x0000ea00ff067b82 */ /* 0x000ee60000000a00 */
[----:B------:R4:W-:Y:S01]  /*06e0*/  STS [UR8+0x24], R3 ;  /* 0x00002403ff007988 */ /* 0x0009e20008000808 */
[--C-:B---3--:R-:W-:Y:S02]  /*06f0*/  SHF.R.U32.HI R10, RZ, 0x4, R7.reuse ;  /* 0x00000004ff0a7819 */ /* 0x108fe40000011607 */
[----:B------:R-:W-:-:S05]  /*0700*/  SHF.R.U64 R6, R6, 0x4, R7 ;  /* 0x0000000406067819 */ /* 0x000fca0000001207 */
[----:B------:R4:W-:Y:S01]  /*0710*/  STS [UR8+0xc], R6 ;  /* 0x00000c06ff007988 */ /* 0x0009e20008000808 */
[----:B--2---:R-:W-:-:S05]  /*0720*/  LOP3.LUT R5, R5, 0xf, R10, 0xb8, !PT ;  /* 0x0000000f05057812 */ /* 0x004fca00078eb80a */
[----:B------:R4:W-:Y:S02]  /*0730*/  STS [UR8+0x1c], R5 ;  /* 0x00001c05ff007988 */ /* 0x0009e40008000808 */
.L_x_11:
[----:B------:R-:W-:Y:S05]  /*0740*/  BSYNC.RECONVERGENT B0 ;  /* 0x0000000000007941 */ /* 0x000fea0003800200 */
.L_x_10:
[----:B------:R-:W-:Y:S04]  /*0750*/  BSSY.RECONVERGENT B1, `(.L_x_12) ;  /* 0x000001d000017945 */ /* 0x000fe80003800200 */
[----:B------:R-:W-:Y:S04]  /*0760*/  BSSY.RELIABLE B0, `(.L_x_13) ;  /* 0x0000018000007945 */ /* 0x000fe80003800100 */
[----:B------:R-:W-:Y:S05]  /*0770*/  @P3 BRA `(.L_x_14) ;  /* 0x00000000001c3947 */ /* 0x000fea0003800000 */
[----:B--234-:R-:W2:Y:S02]  /*0780*/  LDS R5, [UR8+0x34] ;  /* 0x00003408ff057984 */ /* 0x01cea40008000800 */
[----:B--2---:R-:W-:-:S05]  /*0790*/  LOP3.LUT R5, R5, 0x7, RZ, 0xb8, !PT ;  /* 0x0000000705057812 */ /* 0x004fca00078eb8ff */
[----:B------:R2:W-:Y:S01]  /*07a0*/  STS [UR8+0x34], R5 ;  /* 0x00003405ff007988 */ /* 0x0005e20008000808 */
[----:B------:R-:W-:Y:S05]  /*07b0*/  @P3 BRA `(.L_x_15) ;  /* 0x00000000001c3947 */ /* 0x000fea0003800000 */
[----:B--2---:R-:W2:Y:S02]  /*07c0*/  LDS R5, [UR8+0x34] ;  /* 0x00003408ff057984 */ /* 0x004ea40008000800 */
[----:B--2---:R-:W-:-:S05]  /*07d0*/  LOP3.LUT R5, R5, 0x38, RZ, 0xb8, !PT ;  /* 0x0000003805057812 */ /* 0x004fca00078eb8ff */
[----:B------:R5:W-:Y:S02]  /*07e0*/  STS [UR8+0x34], R5 ;  /* 0x00003405ff007988 */ /* 0x000be40008000808 */
.L_x_14:
[----:B------:R-:W-:Y:S05]  /*07f0*/  @P3 BRA `(.L_x_16) ;  /* 0x00000000001c3947 */ /* 0x000fea0003800000 */
[----:B--2345:R-:W2:Y:S02]  /*0800*/  LDS R5, [UR8+0x8] ;  /* 0x00000808ff057984 */ /* 0x03cea40008000800 */
[----:B--2---:R-:W-:-:S05]  /*0810*/  LOP3.LUT R5, R5, 0x780, RZ, 0xb8, !PT ;  /* 0x0000078005057812 */ /* 0x004fca00078eb8ff */
[----:B------:R3:W-:Y:S02]  /*0820*/  STS [UR8+0x8], R5 ;  /* 0x00000805ff007988 */ /* 0x0007e40008000808 */
.L_x_15:
[----:B------:R-:W-:Y:S05]  /*0830*/  @P3 BRA `(.L_x_17) ;  /* 0x0000000000283947 */ /* 0x000fea0003800000 */
[----:B--23--:R-:W2:Y:S02]  /*0840*/  LDS R5, [UR8+0x8] ;  /* 0x00000808ff057984 */ /* 0x00cea40008000800 */
[----:B--2---:R-:W-:-:S05]  /*0850*/  LOP3.LUT R5, R5, 0x1800, RZ, 0xb8, !PT ;  /* 0x0000180005057812 */ /* 0x004fca00078eb8ff */
[----:B------:R2:W-:Y:S02]  /*0860*/  STS [UR8+0x8], R5 ;  /* 0x00000805ff007988 */ /* 0x0005e40008000808 */
.L_x_16:
[----:B------:R-:W-:Y:S05]  /*0870*/  @P3 BREAK.RELIABLE B0 ;  /* 0x0000000000003942 */ /* 0x000fea0003800100 */
[----:B------:R-:W-:Y:S05]  /*0880*/  @P3 BRA `(.L_x_18) ;  /* 0x0000000000243947 */ /* 0x000fea0003800000 */
[----:B--2-4-:R-:W2:Y:S01]  /*0890*/  LDS R6, [UR8+0x8] ;  /* 0x00000808ff067984 */ /* 0x014ea20008000800 */
[----:B---3-5:R-:W-:-:S05]  /*08a0*/  IMAD.MOV.U32 R5, RZ, RZ, 0x6000 ;  /* 0x00006000ff057424 */ /* 0x028fca00078e00ff */
[----:B--2---:R-:W-:-:S04]  /*08b0*/  LOP3.LUT R5, R6, 0x2000, R5, 0xd8, !PT ;  /* 0x0000200006057812 */ /* 0x004fc800078ed805 */
[----:B------:R-:W-:-:S05]  /*08c0*/  LOP3.LUT R5, R5, 0x400000, RZ, 0xb8, !PT ;  /* 0x0040000005057812 */ /* 0x000fca00078eb8ff */
[----:B------:R4:W-:Y:S02]  /*08d0*/  STS [UR8+0x8], R5 ;  /* 0x00000805ff007988 */ /* 0x0009e40008000808 */
.L_x_17:
[----:B------:R-:W-:Y:S05]  /*08e0*/  BSYNC.RELIABLE B0 ;  /* 0x0000000000007941 */ /* 0x000fea0003800100 */
.L_x_13:
[----:B--234-:R-:W2:Y:S02]  /*08f0*/  @!P3 LDS R5, [UR8+0x8] ;  /* 0x00000808ff05b984 */ /* 0x01cea40008000800 */
[----:B--2---:R-:W-:-:S05]  /*0900*/  @!P3 LOP3.LUT R5, R5, 0x8000, RZ, 0xb8, !PT ;  /* 0x000080000505b812 */ /* 0x004fca00078eb8ff */
[----:B------:R2:W-:Y:S02]  /*0910*/  @!P3 STS [UR8+0x8], R5 ;  /* 0x00000805ff00b988 */ /* 0x0005e40008000808 */
.L_x_18:
[----:B------:R-:W-:Y:S05]  /*0920*/  BSYNC.RECONVERGENT B1 ;  /* 0x0000000000017941 */ /* 0x000fea0003800200 */
.L_x_12:
[----:B------:R-:W-:Y:S05]  /*0930*/  WARPSYNC.ALL ;  /* 0x0000000000007948 */ /* 0x000fea0003800000 */
[----:B------:R-:W-:Y:S01]  /*0940*/  NOP ;  /* 0x0000000000007918 */ /* 0x000fe20000000000 */
[----:B------:R-:W-:Y:S05]  /*0950*/  @P0 BRA `(.L_x_19) ;  /* 0x0000000000300947 */ /* 0x000fea0003800000 */
[----:B--2345:R-:W2:Y:S01]  /*0960*/  S2R R5, SR_LANEID ;  /* 0x0000000000057919 */ /* 0x03cea20000000000 */
[----:B------:R-:W-:Y:S05]  /*0970*/  WARPSYNC.ALL ;  /* 0x0000000000007948 */ /* 0x000fea0003800000 */
[----:B------:R-:W-:Y:S01]  /*0980*/  NOP ;  /* 0x0000000000007918 */ /* 0x000fe20000000000 */
[----:B--2---:R-:W-:-:S05]  /*0990*/  IMAD.SHL.U32 R5, R5, 0x4, RZ ;  /* 0x0000000405057824 */ /* 0x004fca00078e00ff */
[----:B------:R-:W2:Y:S01]  /*09a0*/  LDS R9, [R5+UR8] ;  /* 0x0000000805097984 */ /* 0x000ea20008000800 */
[----:B------:R-:W-:-:S05]  /*09b0*/  IADD3 R6, P1, PT, R5, UR6, RZ ;  /* 0x0000000605067c10 */ /* 0x000fca000ff3e0ff */
[----:B------:R-:W-:-:S05]  /*09c0*/  IMAD.X R7, RZ, RZ, UR7, P1 ;  /* 0x00000007ff077e24 */ /* 0x000fca00088e06ff */
[----:B--2---:R2:W3:Y:S01]  /*09d0*/  ATOMG.E.EXCH.STRONG.GPU PT, RZ, [R6], R9 ;  /* 0x0000000906ff73a8 */ /* 0x0044e200041ee100 */
[----:B------:R-:W-:-:S04]  /*09e0*/  DEPBAR {5,4,3,2,1,0} ;  /* 0x0000003f0000791a */ /* 0x000fc80000000000 */
[----:B------:R-:W4:Y:S02]  /*09f0*/  CCTL.E.C.LDCU.IV.DEEP [UR6] ;  /* 0x0000000006007540 */ /* 0x000f240009c08000 */
[----:B----4-:R2:W-:Y:S01]  /*0a00*/  UTMACCTL.IV [UR6] ;  /* 0x00000000060079b9 */ /* 0x0105e20008000000 */
[----:B------:R-:W-:Y:S01]  /*0a10*/  NOP ;  /* 0x0000000000007918 */ /* 0x000fe20000000000 */
.L_x_19:
[----:B------:R-:W-:Y:S05]  /*0a20*/  @P0 BRA `(.L_x_20) ;  /* 0x00000000000c0947 */ /* 0x000fea0003800000 */
[----:B------:R0:W-:Y:S01]  /*0a30*/  UTMACMDFLUSH ;  /* 0x00000000000079b7 */ /* 0x0001e20000000000 */
[----:B------:R-:W-:Y:S05]  /*0a40*/  @P0 BRA `(.L_x_20) ;  /* 0x0000000000040947 */ /* 0x000fea0003800000 */
[----:B------:R-:W-:-:S04]  /*0a50*/  DEPBAR.LE SB0, 0x0 ;  /* 0x000080000000791a */ /* 0x000fc80000000000 */
.L_x_20:
[----:B------:R-:W-:Y:S05]  /*0a60*/  WARPSYNC.ALL ;  /* 0x0000000000007948 */ /* 0x000fea0003800000 */
[----:B------:R-:W-:Y:S01]  /*0a70*/  NOP ;  /* 0x0000000000007918 */ /* 0x000fe20000000000 */
[----:B---3--:R-:W-:Y:S06]  /*0a80*/  BAR.SYNC.DEFER_BLOCKING 0x0 ;  /* 0x0000000000007b1d */ /* 0x008fec0000010000 */
[----:B------:R-:W-:Y:S02]  /*0a90*/  BSSY.RECONVERGENT B1, `(.L_x_21) ;  /* 0x000000b000017945 */ /* 0x000fe40003800200 */
[----:B------:R-:W-:Y:S06]  /*0aa0*/  BAR.SYNC.DEFER_BLOCKING 0x0 ;  /* 0x0000000000007b1d */ /* 0x000fec0000010000 */
[----:B------:R3:W-:Y:S01]  /*0ab0*/  @!P0 STS [R2], RZ ;  /* 0x000000ff02008388 */ /* 0x0007e20000000800 */
[----:B------:R-:W-:Y:S01]  /*0ac0*/  NOP ;  /* 0x0000000000007918 */ /* 0x000fe20000000000 */
[----:B------:R-:W-:Y:S05]  /*0ad0*/  @P3 BRA `(.L_x_22) ;  /* 0x0000000000183947 */ /* 0x000fea0003800000 */
[----:B--2-45:R-:W2:Y:S01]  /*0ae0*/  LDS R5, [UR8+0x8] ;  /* 0x00000808ff057984 */ /* 0x034ea20008000800 */
[----:B------:R-:W4:Y:S01]  /*0af0*/  LDC.64 R10, c[0x0][0x388] ;  /* 0x0000e200ff0a7b82 */ /* 0x000f220000000a00 */
[----:B------:R-:W-:Y:S02]  /*0b00*/  IMAD.MOV.U32 R6, RZ, RZ, 0x70 ;  /* 0x00000070ff067424 */ /* 0x000fe400078e00ff */
[----:B----4-:R4:W-:Y:S03]  /*0b10*/  STS.64 [UR8], R10 ;  /* 0x0000000aff007988 */ /* 0x0109e60008000a08 */
[----:B--2---:R-:W-:-:S05]  /*0b20*/  LOP3.LUT R5, R5, 0x10, R6, 0xd8, !PT ;  /* 0x0000001005057812 */ /* 0x004fca00078ed806 */
[----:B------:R4:W-:Y:S02]  /*0b30*/  STS [UR8+0x8], R5 ;  /* 0x00000805ff007988 */ /* 0x0009e40008000808 */
.L_x_22:
[----:B--2---:R-:W-:Y:S05]  /*0b40*/  BSYNC.RECONVERGENT B1 ;  /* 0x0000000000017941 */ /* 0x004fea0003800200 */
.L_x_21:
[----:B------:R-:W-:Y:S04]  /*0b50*/  BSSY.RECONVERGENT B2, `(.L_x_23) ;  /* 0x000000f000027945 */ /* 0x000fe80003800200 */
[----:B------:R-:W-:Y:S04]  /*0b60*/  BSSY.RELIABLE B1, `(.L_x_24) ;  /* 0x000000c000017945 */ /* 0x000fe80003800100 */
[----:B------:R-:W-:Y:S05]  /*0b70*/  @P3 BRA `(.L_x_25) ;  /* 0x0000000000283947 */ /* 0x000fea0003800000 */
[----:B----45:R-:W2:Y:S01]  /*0b80*/  LDS R5, [UR8+0x34] ;  /* 0x00003408ff057984 */ /* 0x030ea20008000800 */
[----:B------:R-:W-:Y:S01]  /*0b90*/  IMAD.MOV.U32 R6, RZ, RZ, 0x1f000000 ;  /* 0x1f000000ff067424 */ /* 0x000fe200078e00ff */
[----:B------:R-:W-:Y:S05]  /*0ba0*/  @P3 BREAK.RELIABLE B1 ;  /* 0x0000000000013942 */ /* 0x000fea0003800100 */
[----:B--2---:R-:W-:-:S05]  /*0bb0*/  LOP3.LUT R5, R5, 0xff000000, R6, 0xb8, !PT ;  /* 0xff00000005057812 */ /* 0x004fca00078eb806 */
[----:B------:R2:W-:Y:S01]  /*0bc0*/  STS [UR8+0x34], R5 ;  /* 0x00003405ff007988 */ /* 0x0005e20008000808 */
[----:B------:R-:W-:Y:S05]  /*0bd0*/  @P3 BRA `(.L_x_26) ;  /* 0x0000000000183947 */ /* 0x000fea0003800000 */
[----:B--2---:R-:W2:Y:S01]  /*0be0*/  LDS R5, [UR8+0x38] ;  /* 0x00003808ff057984 */ /* 0x004ea20008000800 */
[----:B------:R-:W-:-:S05]  /*0bf0*/  IMAD.MOV.U32 R6, RZ, RZ, 0x3f ;  /* 0x0000003fff067424 */ /* 0x000fca00078e00ff */
[----:B--2---:R-:W-:-:S05]  /*0c00*/  LOP3.LUT R5, R5, 0xff, R6, 0xb8, !PT ;  /* 0x000000ff05057812 */ /* 0x004fca00078eb806 */
[----:B------:R2:W-:Y:S02]  /*0c10*/  STS [UR8+0x38], R5 ;  /* 0x00003805ff007988 */ /* 0x0005e40008000808 */
.L_x_25:
[----:B------:R-:W-:Y:S05]  /*0c20*/  BSYNC.RELIABLE B1 ;  /* 0x0000000000017941 */ /* 0x000fea0003800100 */
.L_x_24:
[----:B------:R2:W-:Y:S02]  /*0c30*/  @!P3 STS [UR8+0x20], R4 ;  /* 0x00002004ff00b988 */ /* 0x0005e40008000808 */
.L_x_26:
[----:B------:R-:W-:Y:S05]  /*0c40*/  BSYNC.RECONVERGENT B2 ;  /* 0x0000000000027941 */ /* 0x000fea0003800200 */
.L_x_23:
[----:B------:R-:W-:Y:S05]  /*0c50*/  WARPSYNC.ALL ;  /* 0x0000000000007948 */ /* 0x000fea0003800000 */
[----:B------:R-:W-:Y:S01]  /*0c60*/  NOP ;  /* 0x0000000000007918 */ /* 0x000fe20000000000 */
[----:B--2---:R-:W2:Y:S01]  /*0c70*/  LDC R4, c[0x0][0x39c] ;  /* 0x0000e700ff047b82 */ /* 0x004ea20000000800 */
[----:B------:R-:W-:Y:S01]  /*0c80*/  BSSY.RECONVERGENT B2, `(.L_x_27) ;  /* 0x000000b000027945 */ /* 0x000fe20003800200 */
[----:B--2---:R-:W-:-:S03]  /*0c90*/  VIADD R4, R4, 0xffffffff ;  /* 0xffffffff04047836 */ /* 0x004fc60000000000 */
[----:B------:R-:W-:Y:S05]  /*0ca0*/  @P3 BRA `(.L_x_28) ;  /* 0x0000000000203947 */ /* 0x000fea0003800000 */
[----:B----45:R-:W2:Y:S01]  /*0cb0*/  LDS R5, [UR8+0x1c] ;  /* 0x00001c08ff057984 */ /* 0x030ea20008000800 */
[----:B------:R-:W4:Y:S03]  /*0cc0*/  LDC.64 R6, c[0x0][0x3b0] ;  /* 0x0000ec00ff067b82 */ /* 0x000f260000000a00 */
[----:B------:R5:W-:Y:S01]  /*0cd0*/  STS [UR8+0x24], R4 ;  /* 0x00002404ff007988 */ /* 0x000be20008000808 */
[--C-:B----4-:R-:W-:Y:S02]  /*0ce0*/  SHF.R.U32.HI R10, RZ, 0x4, R7.reuse ;  /* 0x00000004ff0a7819 */ /* 0x110fe40000011607 */
[----:B------:R-:W-:-:S05]  /*0cf0*/  SHF.R.U64 R6, R6, 0x4, R7 ;  /* 0x0000000406067819 */ /* 0x000fca0000001207 */
[----:B------:R5:W-:Y:S01]  /*0d00*/  STS [UR8+0xc], R6 ;  /* 0x00000c06ff007988 */ /* 0x000be20008000808 */
[----:B--2---:R-:W-:-:S05]  /*0d10*/  LOP3.LUT R5, R5, 0xf, R10, 0xb8, !PT ;  /* 0x0000000f05057812 */ /* 0x004fca00078eb80a */
[----:B------:R5:W-:Y:S02]  /*0d20*/  STS [UR8+0x1c], R5 ;  /* 0x00001c05ff007988 */ /* 0x000be40008000808 */
.L_x_28:
[----:B------:R-:W-:Y:S05]  /*0d30*/  BSYNC.RECONVERGENT B2 ;  /* 0x0000000000027941 */ /* 0x000fea0003800200 */
.L_x_27:
[----:B------:R-:W-:Y:S04]  /*0d40*/  BSSY.RECONVERGENT B3, `(.L_x_29) ;  /* 0x000001d000037945 */ /* 0x000fe80003800200 */
[----:B------:R-:W-:Y:S04]  /*0d50*/  BSSY.RELIABLE B2, `(.L_x_30) ;  /* 0x0000018000027945 */ /* 0x000fe80003800100 */
[----:B------:R-:W-:Y:S05]  /*0d60*/  @P3 BRA `(.L_x_31) ;  /* 0x00000000001c3947 */ /* 0x000fea0003800000 */
[----:B----45:R-:W2:Y:S02]  /*0d70*/  LDS R5, [UR8+0x34] ;  /* 0x00003408ff057984 */ /* 0x030ea40008000800 */
[----:B--2---:R-:W-:-:S05]  /*0d80*/  LOP3.LUT R5, R5, 0x7, RZ, 0xb8, !PT ;  /* 0x0000000705057812 */ /* 0x004fca00078eb8ff */
[----:B------:R2:W-:Y:S01]  /*0d90*/  STS [UR8+0x34], R5 ;  /* 0x00003405ff007988 */ /* 0x0005e20008000808 */
[----:B------:R-:W-:Y:S05]  /*0da0*/  @P3 BRA `(.L_x_32) ;  /* 0x00000000001c3947 */ /* 0x000fea0003800000 */
[----:B--2---:R-:W2:Y:S02]  /*0db0*/  LDS R5, [UR8+0x34] ;  /* 0x00003408ff057984 */ /* 0x004ea40008000800 */
[----:B--2---:R-:W-:-:S05]  /*0dc0*/  LOP3.LUT R5, R5, 0x38, RZ, 0xb8, !PT ;  /* 0x0000003805057812 */ /* 0x004fca00078eb8ff */
[----:B------:R2:W-:Y:S02]  /*0dd0*/  STS [UR8+0x34], R5 ;  /* 0x00003405ff007988 */ /* 0x0005e40008000808 */
.L_x_31:
[----:B------:R-:W-:Y:S05]  /*0de0*/  @P3 BRA `(.L_x_33) ;  /* 0x00000000001c3947 */ /* 0x000fea0003800000 */
[----:B--2-45:R-:W2:Y:S02]  /*0df0*/  LDS R5, [UR8+0x8] ;  /* 0x00000808ff057984 */ /* 0x034ea40008000800 */
[----:B--2---:R-:W-:-:S05]  /*0e00*/  LOP3.LUT R5, R5, 0x780, RZ, 0xb8, !PT ;  /* 0x0000078005057812 */ /* 0x004fca00078eb8ff */
[----:B------:R4:W-:Y:S02]  /*0e10*/  STS [UR8+0x8], R5 ;  /* 0x00000805ff007988 */ /* 0x0009e40008000808 */
.L_x_32:
[----:B------:R-:W-:Y:S05]  /*0e20*/  @P3 BRA `(.L_x_34) ;  /* 0x0000000000283947 */ /* 0x000fea0003800000 */
[----:B--2-4-:R-:W2:Y:S02]  /*0e30*/  LDS R5, [UR8+0x8] ;  /* 0x00000808ff057984 */ /* 0x014ea40008000800 */
[----:B--2---:R-:W-:-:S05]  /*0e40*/  LOP3.LUT R5, R5, 0x1800, RZ, 0xb8, !PT ;  /* 0x0000180005057812 */ /* 0x004fca00078eb8ff */
[----:B------:R2:W-:Y:S02]  /*0e50*/  STS [UR8+0x8], R5 ;  /* 0x00000805ff007988 */ /* 0x0005e40008000808 */
.L_x_33:
[----:B------:R-:W-:Y:S05]  /*0e60*/  @P3 BREAK.RELIABLE B2 ;  /* 0x0000000000023942 */ /* 0x000fea0003800100 */
[----:B------:R-:W-:Y:S05]  /*0e70*/  @P3 BRA `(.L_x_35) ;  /* 0x0000000000243947 */ /* 0x000fea0003800000 */
[----:B--2-45:R-:W2:Y:S01]  /*0e80*/  LDS R5, [UR8+0x8] ;  /* 0x00000808ff057984 */ /* 0x034ea20008000800 */
[----:B------:R-:W-:-:S05]  /*0e90*/  IMAD.MOV.U32 R6, RZ, RZ, 0x6000 ;  /* 0x00006000ff067424 */ /* 0x000fca00078e00ff */
[----:B--2---:R-:W-:-:S04]  /*0ea0*/  LOP3.LUT R5, R5, 0x2000, R6, 0xd8, !PT ;  /* 0x0000200005057812 */ /* 0x004fc800078ed806 */
[----:B------:R-:W-:-:S05]  /*0eb0*/  LOP3.LUT R5, R5, 0x400000, RZ, 0xb8, !PT ;  /* 0x0040000005057812 */ /* 0x000fca00078eb8ff */
[----:B------:R5:W-:Y:S02]  /*0ec0*/  STS [UR8+0x8], R5 ;  /* 0x00000805ff007988 */ /* 0x000be40008000808 */
.L_x_34:
[----:B------:R-:W-:Y:S05]  /*0ed0*/  BSYNC.RELIABLE B2 ;  /* 0x0000000000027941 */ /* 0x000fea0003800100 */
.L_x_30:
[----:B--2-45:R-:W2:Y:S02]  /*0ee0*/  @!P3 LDS R5, [UR8+0x8] ;  /* 0x00000808ff05b984 */ /* 0x034ea40008000800 */
[----:B--2---:R-:W-:-:S05]  /*0ef0*/  @!P3 LOP3.LUT R5, R5, 0x8000, RZ, 0xb8, !PT ;  /* 0x000080000505b812 */ /* 0x004fca00078eb8ff */
[----:B------:R2:W-:Y:S02]  /*0f00*/  @!P3 STS [UR8+0x8], R5 ;  /* 0x00000805ff00b988 */ /* 0x0005e40008000808 */
.L_x_35:
[----:B------:R-:W-:Y:S05]  /*0f10*/  BSYNC.RECONVERGENT B3 ;  /* 0x0000000000037941 */ /* 0x000fea0003800200 */
.L_x_29:
[----:B------:R-:W-:Y:S05]  /*0f20*/  WARPSYNC.ALL ;  /* 0x0000000000007948 */ /* 0x000fea0003800000 */
[----:B------:R-:W-:Y:S01]  /*0f30*/  NOP ;  /* 0x0000000000007918 */ /* 0x000fe20000000000 */
[----:B------:R-:W-:-:S04]  /*0f40*/  UIADD3 UR5, UPT, UPT, UR4, 0x80, URZ ;  /* 0x0000008004057890 */ /* 0x000fc8000fffe0ff */
[----:B------:R-:W-:-:S04]  /*0f50*/  UIADD3 UR16, UP0, UPT, UR5, UR12, URZ ;  /* 0x0000000c05107290 */ /* 0x000fc8000ff1e0ff */
[----:B------:R-:W-:Y:S01]  /*0f60*/  ULEA.HI.X.SX32 UR17, UR5, UR13, 0x1, UP0 ;  /* 0x0000000d05117291 */ /* 0x000fe200080f0eff */
[----:B------:R-:W-:Y:S11]  /*0f70*/  @P0 BRA `(.L_x_36) ;  /* 0x0000000000300947 */ /* 0x000ff60003800000 */
[----:B--2-45:R-:W2:Y:S01]  /*0f80*/  S2R R5, SR_LANEID ;  /* 0x0000000000057919 */ /* 0x034ea20000000000 */
[----:B------:R-:W-:Y:S05]  /*0f90*/  WARPSYNC.ALL ;  /* 0x0000000000007948 */ /* 0x000fea0003800000 */
[----:B------:R-:W-:Y:S01]  /*0fa0*/  NOP ;  /* 0x0000000000007918 */ /* 0x000fe20000000000 */
[----:B--2---:R-:W-:-:S05]  /*0fb0*/  IMAD.SHL.U32 R9, R5, 0x4, RZ ;  /* 0x0000000405097824 */ /* 0x004fca00078e00ff */
[----:B------:R-:W2:Y:S01]  /*0fc0*/  LDS R5, [R9+UR8] ;  /* 0x0000000809057984 */ /* 0x000ea20008000800 */
[----:B------:R-:W-:-:S05]  /*0fd0*/  IADD3 R6, P1, PT, R9, UR16, RZ ;  /* 0x0000001009067c10 */ /* 0x000fca000ff3e0ff */
[----:B------:R-:W-:-:S05]  /*0fe0*/  IMAD.X R7, RZ, RZ, UR17, P1 ;  /* 0x00000011ff077e24 */ /* 0x000fca00088e06ff */
[----:B--2---:R2:W4:Y:S01]  /*0ff0*/  ATOMG.E.EXCH.STRONG.GPU PT, RZ, [R6], R5 ;  /* 0x0000000506ff73a8 */ /* 0x00452200041ee100 */
[----:B------:R-:W-:-:S04]  /*1000*/  DEPBAR {5,4,3,2,1,0} ;  /* 0x0000003f0000791a */ /* 0x000fc80000000000 */
[----:B------:R-:W5:Y:S02]  /*1010*/  CCTL.E.C.LDCU.IV.DEEP [UR16] ;  /* 0x0000000010007540 */ /* 0x000f640009c08000 */
[----:B-----5:R2:W-:Y:S01]  /*1020*/  UTMACCTL.IV [UR16] ;  /* 0x00000000100079b9 */ /* 0x0205e20008000000 */
[----:B------:R-:W-:Y:S01]  /*1030*/  NOP ;  /* 0x0000000000007918 */ /* 0x000fe20000000000 */
.L_x_36:
[----:B------:R-:W-:Y:S05]  /*1040*/  @P0 BRA `(.L_x_37) ;  /* 0x00000000000c0947 */ /* 0x000fea0003800000 */
[----:B------:R0:W-:Y:S01]  /*1050*/  UTMACMDFLUSH ;  /* 0x00000000000079b7 */ /* 0x0001e20000000000 */
[----:B------:R-:W-:Y:S05]  /*1060*/  @P0 BRA `(.L_x_37) ;  /* 0x0000000000040947 */ /* 0x000fea0003800000 */
[----:B------:R-:W-:-:S04]  /*1070*/  DEPBAR.LE SB0, 0x0 ;  /* 0x000080000000791a */ /* 0x000fc80000000000 */
.L_x_37:
[----:B------:R-:W-:Y:S05]  /*1080*/  WARPSYNC.ALL ;  /* 0x0000000000007948 */ /* 0x000fea0003800000 */
[----:B------:R-:W-:Y:S01]  /*1090*/  NOP ;  /* 0x0000000000007918 */ /* 0x000fe20000000000 */
[----:B----4-:R-:W-:Y:S06]  /*10a0*/  BAR.SYNC.DEFER_BLOCKING 0x0 ;  /* 0x0000000000007b1d */ /* 0x010fec0000010000 */
[----:B------:R-:W-:Y:S02]  /*10b0*/  BSSY.RECONVERGENT B3, `(.L_x_38) ;  /* 0x000000b000037945 */ /* 0x000fe40003800200 */
[----:B------:R-:W-:Y:S06]  /*10c0*/  BAR.SYNC.DEFER_BLOCKING 0x0 ;  /* 0x0000000000007b1d */ /* 0x000fec0000010000 */
[----:B------:R4:W-:Y:S01]  /*10d0*/  @!P0 STS [R2], RZ ;  /* 0x000000ff02008388 */ /* 0x0009e20000000800 */
[----:B------:R-:W-:Y:S01]  /*10e0*/  NOP ;  /* 0x0000000000007918 */ /* 0x000fe20000000000 */
[----:B------:R-:W-:Y:S05]  /*10f0*/  @P3 BRA `(.L_x_39) ;  /* 0x0000000000183947 */ /* 0x000fea0003800000 */
[----:B---34-:R-:W3:Y:S01]  /*1100*/  LDS R2, [UR8+0x8] ;  /* 0x00000808ff027984 */ /* 0x018ee20008000800 */
[----:B--2--5:R-:W2:Y:S01]  /*1110*/  LDC.64 R6, c[0x0][0x390] ;  /* 0x0000e400ff067b82 */ /* 0x024ea20000000a00 */
[----:B------:R-:W-:Y:S02]  /*1120*/  IMAD.MOV.U32 R5, RZ, RZ, 0x70 ;  /* 0x00000070ff057424 */ /* 0x000fe400078e00ff */
[----:B--2---:R2:W-:Y:S03]  /*1130*/  STS.64 [UR8], R6 ;  /* 0x00000006ff007988 */ /* 0x0045e60008000a08 */
[----:B---3--:R-:W-:-:S05]  /*1140*/  LOP3.LUT R2, R2, 0x10, R5, 0xd8, !PT ;  /* 0x0000001002027812 */ /* 0x008fca00078ed805 */
[----:B------:R2:W-:Y:S02]  /*1150*/  STS [UR8+0x8], R2 ;  /* 0x00000802ff007988 */ /* 0x0005e40008000808 */
.L_x_39:
[----:B--2---:R-:W-:Y:S05]  /*1160*/  BSYNC.RECONVERGENT B3 ;  /* 0x0000000000037941 */ /* 0x004fea0003800200 */
.L_x_38:
[----:B------:R-:W-:Y:S04]  /*1170*/  BSSY.RECONVERGENT B4, `(.L_x_40) ;  /* 0x0000033000047945 */ /* 0x000fe80003800200 */
[----:B------:R-:W-:Y:S04]  /*1180*/  BSSY.RELIABLE B3, `(.L_x_41) ;  /* 0x000002e000037945 */ /* 0x000fe80003800100 */
[----:B------:R-:W-:Y:S05]  /*1190*/  @P3 BRA `(.L_x_42) ;  /* 0x0000000000243947 */ /* 0x000fea0003800000 */
[----:B---34-:R-:W2:Y:S01]  /*11a0*/  LDS R2, [UR8+0x34] ;  /* 0x00003408ff027984 */ /* 0x018ea20008000800 */
[----:B-----5:R-:W-:-:S05]  /*11b0*/  IMAD.MOV.U32 R5, RZ, RZ, 0x3f000000 ;  /* 0x3f000000ff057424 */ /* 0x020fca00078e00ff */
[----:B--2---:R-:W-:-:S05]  /*11c0*/  LOP3.LUT R2, R2, 0xff000000, R5, 0xb8, !PT ;  /* 0xff00000002027812 */ /* 0x004fca00078eb805 */
[----:B------:R2:W-:Y:S01]  /*11d0*/  STS [UR8+0x34], R2 ;  /* 0x00003402ff007988 */ /* 0x0005e20008000808 */
[----:B------:R-:W-:Y:S05]  /*11e0*/  @P3 BRA `(.L_x_43) ;  /* 0x0000000000183947 */ /* 0x000fea0003800000 */
[----:B--2---:R-:W2:Y:S01]  /*11f0*/  LDS R2, [UR8+0x38] ;  /* 0x00003808ff027984 */ /* 0x004ea20008000800 */
[----:B------:R-:W-:-:S05]  /*1200*/  IMAD.MOV.U32 R5, RZ, RZ, 0x3f ;  /* 0x0000003fff057424 */ /* 0x000fca00078e00ff */
[----:B--2---:R-:W-:-:S05]  /*1210*/  LOP3.LUT R2, R2, 0xff, R5, 0xb8, !PT ;  /* 0x000000ff02027812 */ /* 0x004fca00078eb805 */
[----:B------:R2:W-:Y:S02]  /*1220*/  STS [UR8+0x38], R2 ;  /* 0x00003802ff007988 */ /* 0x0005e40008000808 */
.L_x_42:
[----:B------:R-:W-:Y:S05]  /*1230*/  @P3 BRA `(.L_x_44) ;  /* 0x00000000000c3947 */ /* 0x000fea0003800000 */
[----:B------:R2:W-:Y:S02]  /*1240*/  STS [UR8+0x20], R4 ;  /* 0x00002004ff007988 */ /* 0x0005e40008000808 */
.L_x_43:
[----:B------:R-:W-:Y:S05]  /*1250*/  @P3 BRA `(.L_x_45) ;  /* 0x0000000000243947 */ /* 0x000fea0003800000 */
[----:B------:R2:W-:Y:S02]  /*1260*/  STS [UR8+0x24], R3 ;  /* 0x00002403ff007988 */ /* 0x0005e40008000808 */
.L_x_44:
[----:B------:R-:W-:Y:S05]  /*1270*/  @P3 BRA `(.L_x_46) ;  /* 0x00000000002c3947 */ /* 0x000fea0003800000 */
[----:B--234-:R-:W2:Y:S01]  /*1280*/  LDS R2, [UR8+0x1c] ;  /* 0x00001c08ff027984 */ /* 0x01cea20008000800 */
[----:B-----5:R-:W3:Y:S02]  /*1290*/  LDC.64 R6, c[0x0][0x3b8] ;  /* 0x0000ee00ff067b82 */ /* 0x020ee40000000a00 */
[--C-:B---3--:R-:W-:Y:S02]  /*12a0*/  SHF.R.U32.HI R5, RZ, 0x4, R7.reuse ;  /* 0x00000004ff057819 */ /* 0x108fe40000011607 */
[----:B------:R-:W-:-:S05]  /*12b0*/  SHF.R.U64 R3, R6, 0x4, R7 ;  /* 0x0000000406037819 */ /* 0x000fca0000001207 */
[----:B------:R3:W-:Y:S01]  /*12c0*/  STS [UR8+0xc], R3 ;  /* 0x00000c03ff007988 */ /* 0x0007e20008000808 */
[----:B--2---:R-:W-:-:S05]  /*12d0*/  LOP3.LUT R2, R2, 0xf, R5, 0xb8, !PT ;  /* 0x0000000f02027812 */ /* 0x004fca00078eb805 */
[----:B------:R3:W-:Y:S02]  /*12e0*/  STS [UR8+0x1c], R2 ;  /* 0x00001c02ff007988 */ /* 0x0007e40008000808 */
.L_x_45:
[----:B------:R-:W-:Y:S05]  /*12f0*/  @P3 BRA `(.L_x_47) ;  /* 0x00000000001c3947 */ /* 0x000fea0003800000 */
[----:B--234-:R-:W2:Y:S02]  /*1300*/  LDS R2, [UR8+0x34] ;  /* 0x00003408ff027984 */ /* 0x01cea40008000800 */
[----:B--2---:R-:W-:-:S05]  /*1310*/  LOP3.LUT R2, R2, 0x7, RZ, 0xb8, !PT ;  /* 0x0000000702027812 */ /* 0x004fca00078eb8ff */
[----:B------:R2:W-:Y:S02]  /*1320*/  STS [UR8+0x34], R2 ;  /* 0x00003402ff007988 */ /* 0x0005e40008000808 */
.L_x_46:
[----:B------:R-:W-:Y:S05]  /*1330*/  @P3 BRA `(.L_x_48) ;  /* 0x00000000001c3947 */ /* 0x000fea0003800000 */
[----:B--234-:R-:W2:Y:S02]  /*1340*/  LDS R2, [UR8+0x34] ;  /* 0x00003408ff027984 */ /* 0x01cea40008000800 */
[----:B--2---:R-:W-:-:S05]  /*1350*/  LOP3.LUT R2, R2, 0x38, RZ, 0xb8, !PT ;  /* 0x0000003802027812 */ /* 0x004fca00078eb8ff */
[----:B------:R2:W-:Y:S02]  /*1360*/  STS [UR8+0x34], R2 ;  /* 0x00003402ff007988 */ /* 0x0005e40008000808 */
.L_x_47:
[----:B------:R-:W-:Y:S05]  /*1370*/  @P3 BRA `(.L_x_49) ;  /* 0x00000000001c3947 */ /* 0x000fea0003800000 */
[----:B--234-:R-:W2:Y:S02]  /*1380*/  LDS R2, [UR8+0x8] ;  /* 0x00000808ff027984 */ /* 0x01cea40008000800 */
[----:B--2---:R-:W-:-:S05]  /*1390*/  LOP3.LUT R2, R2, 0x780, RZ, 0xb8, !PT ;  /* 0x0000078002027812 */ /* 0x004fca00078eb8ff */
[----:B------:R2:W-:Y:S02]  /*13a0*/  STS [UR8+0x8], R2 ;  /* 0x00000802ff007988 */ /* 0x0005e40008000808 */
.L_x_48:
[----:B------:R-:W-:Y:S05]  /*13b0*/  @P3 BRA `(.L_x_50) ;  /* 0x0000000000283947 */ /* 0x000fea0003800000 */
[----:B--234-:R-:W2:Y:S02]  /*13c0*/  LDS R2, [UR8+0x8] ;  /* 0x00000808ff027984 */ /* 0x01cea40008000800 */
[----:B--2---:R-:W-:-:S05]  /*13d0*/  LOP3.LUT R2, R2, 0x1800, RZ, 0xb8, !PT ;  /* 0x0000180002027812 */ /* 0x004fca00078eb8ff */
[----:B------:R2:W-:Y:S02]  /*13e0*/  STS [UR8+0x8], R2 ;  /* 0x00000802ff007988 */ /* 0x0005e40008000808 */
.L_x_49:
[----:B------:R-:W-:Y:S05]  /*13f0*/  @P3 BREAK.RELIABLE B3 ;  /* 0x0000000000033942 */ /* 0x000fea0003800100 */
[----:B------:R-:W-:Y:S05]  /*1400*/  @P3 BRA `(.L_x_51) ;  /* 0x0000000000243947 */ /* 0x000fea0003800000 */
[----:B--234-:R-:W2:Y:S01]  /*1410*/  LDS R2, [UR8+0x8] ;  /* 0x00000808ff027984 */ /* 0x01cea20008000800 */
[----:B------:R-:W-:-:S05]  /*1420*/  IMAD.MOV.U32 R3, RZ, RZ, 0x6000 ;  /* 0x00006000ff037424 */ /* 0x000fca00078e00ff */
[----:B--2---:R-:W-:-:S04]  /*1430*/  LOP3.LUT R2, R2, 0x4000, R3, 0xd8, !PT ;  /* 0x0000400002027812 */ /* 0x004fc800078ed803 */
[----:B------:R-:W-:-:S05]  /*1440*/  LOP3.LUT R2, R2, 0x400000, RZ, 0xb8, !PT ;  /* 0x0040000002027812 */ /* 0x000fca00078eb8ff */
[----:B------:R2:W-:Y:S02]  /*1450*/  STS [UR8+0x8], R2 ;  /* 0x00000802ff007988 */ /* 0x0005e40008000808 */
.L_x_50:
[----:B------:R-:W-:Y:S05]  /*1460*/  BSYNC.RELIABLE B3 ;  /* 0x0000000000037941 */ /* 0x000fea0003800100 */
.L_x_41:
[----:B--234-:R-:W2:Y:S02]  /*1470*/  @!P3 LDS R2, [UR8+0x8] ;  /* 0x00000808ff02b984 */ /* 0x01cea40008000800 */
[----:B--2---:R-:W-:-:S05]  /*1480*/  @!P3 LOP3.LUT R2, R2, 0x8000, RZ, 0xb8, !PT ;  /* 0x000080000202b812 */ /* 0x004fca00078eb8ff */
[----:B------:R2:W-:Y:S02]  /*1490*/  @!P3 STS [UR8+0x8], R2 ;  /* 0x00000802ff00b988 */ /* 0x0005e40008000808 */
.L_x_51:
[----:B------:R-:W-:Y:S05]  /*14a0*/  BSYNC.RECONVERGENT B4 ;  /* 0x0000000000047941 */ /* 0x000fea0003800200 */
.L_x_40:
[----:B------:R-:W-:Y:S05]  /*14b0*/  WARPSYNC.ALL ;  /* 0x0000000000007948 */ /* 0x000fea0003800000 */
[----:B------:R-:W-:Y:S01]  /*14c0*/  NOP ;  /* 0x0000000000007918 */ /* 0x000fe20000000000 */
[----:B------:R-:W-:-:S04]  /*14d0*/  UIADD3 UR4, UPT, UPT, UR4, 0x100, URZ ;  /* 0x0000010004047890 */ /* 0x000fc8000fffe0ff */
[----:B------:R-:W-:-:S04]  /*14e0*/  UIADD3 UR19, UP0, UPT, UR4, UR12, URZ ;  /* 0x0000000c04137290 */ /* 0x000fc8000ff1e0ff */
[----:B------:R-:W-:Y:S01]  /*14f0*/  ULEA.HI.X.SX32 UR24, UR4, UR13, 0x1, UP0 ;  /* 0x0000000d04187291 */ /* 0x000fe200080f0eff */
[----:B------:R-:W-:Y:S11]  /*1500*/  @P0 BRA `(.L_x_52) ;  /* 0x0000000000380947 */ /* 0x000ff60003800000 */
[----:B--234-:R-:W2:Y:S01]  /*1510*/  S2R R2, SR_LANEID ;  /* 0x0000000000027919 */ /* 0x01cea20000000000 */
[----:B------:R-:W-:Y:S05]  /*1520*/  WARPSYNC.ALL ;  /* 0x0000000000007948 */ /* 0x000fea0003800000 */
[----:B------:R-:W-:Y:S01]  /*1530*/  NOP ;  /* 0x0000000000007918 */ /* 0x000fe20000000000 */
[----:B--2--5:R-:W-:-:S05]  /*1540*/  IMAD.SHL.U32 R4, R2, 0x4, RZ ;  /* 0x0000000402047824 */ /* 0x024fca00078e00ff */
[----:B------:R-:W2:Y:S01]  /*1550*/  LDS R5, [R4+UR8] ;  /* 0x0000000804057984 */ /* 0x000ea20008000800 */
[----:B------:R-:W-:Y:S01]  /*1560*/  IADD3 R2, P1, PT, R4, UR19, RZ ;  /* 0x0000001304027c10 */ /* 0x000fe2000ff3e0ff */
[----:B------:R-:W-:-:S04]  /*1570*/  UMOV UR4, UR19 ;  /* 0x0000001300047c82 */ /* 0x000fc80008000000 */
[----:B------:R-:W-:Y:S01]  /*1580*/  IMAD.X R3, RZ, RZ, UR24, P1 ;  /* 0x00000018ff037e24 */ /* 0x000fe200088e06ff */
[----:B------:R-:W-:-:S04]  /*1590*/  UMOV UR5, UR24 ;  /* 0x0000001800057c82 */ /* 0x000fc80008000000 */
[----:B--2---:R2:W3:Y:S01]  /*15a0*/  ATOMG.E.EXCH.STRONG.GPU PT, RZ, [R2], R5 ;  /* 0x0000000502ff73a8 */ /* 0x0044e200041ee100 */
[----:B------:R-:W-:-:S04]  /*15b0*/  DEPBAR {5,4,3,2,1,0} ;  /* 0x0000003f0000791a */ /* 0x000fc80000000000 */
[----:B------:R-:W4:Y:S02]  /*15c0*/  CCTL.E.C.LDCU.IV.DEEP [UR4] ;  /* 0x0000000004007540 */ /* 0x000f240009c08000 */
[----:B----4-:R2:W-:Y:S01]  /*15d0*/  UTMACCTL.IV [UR4] ;  /* 0x00000000040079b9 */ /* 0x0105e20008000000 */
[----:B------:R-:W-:Y:S01]  /*15e0*/  NOP ;  /* 0x0000000000007918 */ /* 0x000fe20000000000 */
.L_x_52:
[----:B------:R-:W-:Y:S05]  /*15f0*/  @P0 BRA `(.L_x_53) ;  /* 0x00000000000c0947 */ /* 0x000fea0003800000 */
[----:B------:R0:W-:Y:S01]  /*1600*/  UTMACMDFLUSH ;  /* 0x00000000000079b7 */ /* 0x0001e20000000000 */
[----:B------:R-:W-:Y:S05]  /*1610*/  @P0 BRA `(.L_x_53) ;  /* 0x0000000000040947 */ /* 0x000fea0003800000 */
[----:B------:R-:W-:-:S04]  /*1620*/  DEPBAR.LE SB0, 0x0 ;  /* 0x000080000000791a */ /* 0x000fc80000000000 */
.L_x_53:
[----:B------:R-:W-:Y:S05]  /*1630*/  WARPSYNC.ALL ;  /* 0x0000000000007948 */ /* 0x000fea0003800000 */
[----:B------:R-:W-:Y:S01]  /*1640*/  NOP ;  /* 0x0000000000007918 */ /* 0x000fe20000000000 */
[----:B---3--:R-:W-:Y:S01]  /*1650*/  BAR.SYNC.DEFER_BLOCKING 0x0 ;  /* 0x0000000000007b1d */ /* 0x008fe20000010000 */
[----:B------:R-:W-:Y:S01]  /*1660*/  ISETP.GE.AND P0, PT, R8, 0x1, PT ;  /* 0x000000010800780c */ /* 0x000fe20003f06270 */
[----:B------:R-:W-:Y:S01]  /*1670*/  USHF.L.U32 UR11, UR11, 0x6, URZ ;  /* 0x000000060b0b7899 */ /* 0x000fe200080006ff */
[----:B--2-4-:R-:W-:Y:S01]  /*1680*/  SHF.R.U32.HI R2, RZ, 0x5, R0 ;  /* 0x00000005ff027819 */ /* 0x014fe20000011600 */
[----:B------:R-:W-:-:S02]  /*1690*/  USHF.L.U32 UR23, UR9, 0x6, URZ ;  /* 0x0000000609177899 */ /* 0x000fc400080006ff */
[----:B------:R-:W-:Y:S01]  /*16a0*/  VOTEU.ALL UP0, P3 ;  /* 0x0000000000ff7886 */ /* 0x000fe20001800000 */
[----:B------:R-:W-:Y:S01]  /*16b0*/  UMOV UR4, 0x1 ;  /* 0x0000000100047882 */ /* 0x000fe20000000000 */
[----:B------:R-:W-:Y:S01]  /*16c0*/  VOTEU.ALL UP1, P3 ;  /* 0x0000000000ff7886 */ /* 0x000fe20001820000 */
[----:B------:R-:W-:Y:S02]  /*16d0*/  R2UR UR18, R2 ;  /* 0x00000000021272ca */ /* 0x000fe400000e0000 */
[----:B------:R-:W-:-:S04]  /*16e0*/  @!UP0 UIADD3 UR12, UPT, UPT, -UR4, 0x100000, URZ ;  /* 0x00100000040c8890 */ /* 0x000fc8000fffe1ff */
[----:B------:R-:W-:Y:S02]  /*16f0*/  @!UP0 USHF.L.U32 UR13, UR12, 0xb, URZ ;  /* 0x0000000b0c0d8899 */ /* 0x000fe400080006ff */
[----:B------:R-:W-:Y:S02]  /*1700*/  @!UP0 USHF.L.U32 UR12, UR12, 0x1, URZ ;  /* 0x000000010c0c8899 */ /* 0x000fe400080006ff */
[----:B------:R-:W-:-:S04]  /*1710*/  @!UP0 UIADD3 UR4, UPT, UPT, -UR4, 0x100000, URZ ;  /* 0x0010000004048890 */ /* 0x000fc8000fffe1ff */
[----:B------:R-:W-:Y:S02]  /*1720*/  @!UP0 USHF.L.U32 UR5, UR4, 0xb, URZ ;  /* 0x0000000b04058899 */ /* 0x000fe400080006ff */
[----:B------:R-:W-:Y:S01]  /*1730*/  @!UP0 USHF.L.U32 UR4, UR4, 0x1, URZ ;  /* 0x0000000104048899 */ /* 0x000fe200080006ff */
[----:B------:R-:W-:Y:S01]  /*1740*/  VOTEU.ALL UP0, P3 ;  /* 0x0000000000ff7886 */ /* 0x000fe20001800000 */
[----:B------:R-:W2:Y:S04]  /*1750*/  FENCE.VIEW.ASYNC.S ;  /* 0x00000000000073c6 */ /* 0x000ea80000000000 */
[----:B--2---:R2:W3:Y:S06]  /*1760*/  @!UP0 SYNCS.EXCH.64 URZ, [UR8+0x1000], UR12 ;  /* 0x0010000c08ff85b2 */ /* 0x0044ec0008000100 */
[----:B------:R2:W4:Y:S01]  /*1770*/  @!UP1 SYNCS.EXCH.64 URZ, [UR8+0x1010], UR4 ;  /* 0x0010100408ff95b2 */ /* 0x0005220008000100 */
[----:B------:R-:W-:Y:S05]  /*1780*/  @!P0 BRA `(.L_x_54) ;  /* 0x0000000400848947 */ /* 0x000fea0003800000 */
[----:B---34-:R-:W-:Y:S01]  /*1790*/  BAR.SYNC.DEFER_BLOCKING 0x0 ;  /* 0x0000000000007b1d */ /* 0x018fe20000010000 */
[----:B------:R-:W-:Y:S01]  /*17a0*/  @!P3 IMAD.MOV.U32 R2, RZ, RZ, 0x1000 ;  /* 0x00001000ff02b424 */ /* 0x000fe200078e00ff */
[----:B------:R-:W-:Y:S02]  /*17b0*/  ELECT P1, URZ, PT ;  /* 0x0000000000ff782f */ /* 0x000fe40003820000 */
[----:B------:R-:W-:Y:S02]  /*17c0*/  ELECT P0, URZ, PT ;  /* 0x0000000000ff782f */ /* 0x000fe40003800000 */
[C---:B------:R-:W-:Y:S01]  /*17d0*/  ISETP.LT.U32.AND P1, PT, R20.reuse, 0x20, P1 ;  /* 0x000000201400780c */ /* 0x040fe20000f21070 */
[----:B------:R-:W-:Y:S01]  /*17e0*/  UIADD3 UR20, UPT, UPT, UR8, 0x800, URZ ;  /* 0x0000080008147890 */ /* 0x000fe2000fffe0ff */
[----:B------:R-:W-:Y:S01]  /*17f0*/  ISETP.LT.U32.AND P0, PT, R20, 0x20, P0 ;  /* 0x000000201400780c */ /* 0x000fe20000701070 */
[----:B--2---:R-:W-:Y:S02]  /*1800*/  USHF.R.U32.HI UR12, URZ, 0x4, UR8 ;  /* 0x00000004ff0c7899 */ /* 0x004fe40008011608 */
[----:B------:R-:W-:-:S02]  /*1810*/  USHF.R.U32.HI UR14, URZ, 0x4, UR20 ;  /* 0x00000004ff0e7899 */ /* 0x000fc40008011614 */
[----:B------:R-:W-:Y:S02]  /*1820*/  USGXT.U32 UR12, UR12, 0xe ;  /* 0x0000000e0c0c789a */ /* 0x000fe40008000000 */
[----:B------:R-:W-:Y:S01]  /*1830*/  USGXT.U32 UR14, UR14, 0xe ;  /* 0x0000000e0e0e789a */ /* 0x000fe20008000000 */
[----:B------:R-:W-:Y:S01]  /*1840*/  UMOV UR13, 0xc0004010 ;  /* 0xc0004010000d7882 */ /* 0x000fe20000000000 */
[----:B------:R-:W-:Y:S02]  /*1850*/  UMOV UR15, 0xc0004010 ;  /* 0xc0004010000f7882 */ /* 0x000fe40000000000 */
[----:B------:R-:W-:Y:S01]  /*1860*/  VOTEU.ANY UP0, P1 ;  /* 0x0000000000ff7886 */ /* 0x000fe20000800100 */
[----:B------:R-:W-:Y:S01]  /*1870*/  VOTEU.ANY UP2, P1 ;  /* 0x0000000000ff7886 */ /* 0x000fe20000840100 */
[----:B------:R-:W-:Y:S01]  /*1880*/  VOTEU.ANY UP1, P0 ;  /* 0x0000000000ff7886 */ /* 0x000fe20000020100 */
[----:B------:R-:W-:Y:S01]  /*1890*/  VOTEU.ANY UP3, P0 ;  /* 0x0000000000ff7886 */ /* 0x000fe20000060100 */
[----:B------:R2:W-:Y:S01]  /*18a0*/  @!P3 SYNCS.ARRIVE.TRANS64 RZ, [UR8+0x1000], R2 ;  /* 0x00100002ffffb9a7 */ /* 0x0005e20008000008 */
[----:B------:R3:W-:Y:S06]  /*18b0*/  MEMBAR.ALL.CTA ;  /* 0x0000000000007992 */ /* 0x0007ec0000008000 */
[----:B---3--:R-:W3:Y:S01]  /*18c0*/  FENCE.VIEW.ASYNC.S ;  /* 0x00000000000073c6 */ /* 0x008ee20000000000 */
[----:B------:R-:W-:Y:S01]  /*18d0*/  @UP0 UIADD3 UR9, UPT, UPT, UR8, 0x1000, URZ ;  /* 0x0000100008090890 */ /* 0x000fe2000fffe0ff */
[----:B------:R-:W-:Y:S01]  /*18e0*/  @UP0 UMOV UR10, URZ ;  /* 0x000000ff000a0c82 */ /* 0x000fe20008000000 */
[----:B------:R-:W-:Y:S01]  /*18f0*/  @UP1 UIADD3 UR21, UPT, UPT, UR8, 0x1000, URZ ;  /* 0x0000100008151890 */ /* 0x000fe2000fffe0ff */
[----:B------:R-:W-:Y:S01]  /*1900*/  @UP1 UMOV UR22, URZ ;  /* 0x000000ff00161c82 */ /* 0x000fe20008000000 */
[----:B------:R-:W-:Y:S01]  /*1910*/  UISETP.NE.U32.AND UP0, UPT, UR18, URZ, UPT ;  /* 0x000000ff1200728c */ /* 0x000fe2000bf05070 */
[----:B---3--:R-:W-:Y:S06]  /*1920*/  BAR.SYNC.DEFER_BLOCKING 0x0 ;  /* 0x0000000000007b1d */ /* 0x008fec0000010000 */
[----:B------:R2:W-:Y:S02]  /*1930*/  @UP2 UTMALDG.2D [UR8], [UR6] ;  /* 0x00000008060025b4 */ /* 0x0005e40008008000 */
[----:B------:R-:W-:Y:S06]  /*1940*/  BAR.SYNC.DEFER_BLOCKING 0x0 ;  /* 0x0000000000007b1d */ /* 0x000fec0000010000 */
[----:B------:R2:W-:Y:S02]  /*1950*/  @UP3 UTMALDG.2D [UR20], [UR16] ;  /* 0x00000014100035b4 */ /* 0x0005e40008008000 */
[----:B------:R-:W-:Y:S06]  /*1960*/  BAR.SYNC.DEFER_BLOCKING 0x0 ;  /* 0x0000000000007b1d */ /* 0x000fec0000010000 */
[----:B------:R-:W3:Y:S02]  /*1970*/  SYNCS.PHASECHK.TRANS64.TRYWAIT P0, [UR8+0x1000], RZ ;  /* 0x001000ffff0075a7 */ /* 0x000ee40008001108 */
[----:B--23--:R-:W-:Y:S05]  /*1980*/  @!P0 BRA `(.L_x_55) ;  /* 0x0000000800788947 */ /* 0x00cfea0003800000 */
.L_x_67:
[----:B------:R-:W-:Y:S05]  /*1990*/  BRA.U UP0, `(.L_x_56) ;  /* 0x0000000100107547 */ /* 0x000fea000b800000 */
[----:B------:R-:W-:Y:S01]  /*19a0*/  UMOV UR4, 0x0 ;  /* 0x0000000000047882 */ /* 0x000fe20000000000 */
[----:B------:R-:W-:Y:S02]  /*19b0*/  UMOV UR5, 0x4100010 ;  /* 0x0410001000057882 */ /* 0x000fe40000000000 */
[----:B------:R2:W-:Y:S01]  /*19c0*/  UTCQMMA gdesc[UR12], gdesc[UR14], tmem[UR25], tmem[UR4], idesc[UR5], !UPT ;  /* 0x00ff040e0c0075ea */ /* 0x0005e2000f800319 */
[----:B------:R-:W-:Y:S02]  /*19d0*/  NOP ;  /* 0x0000000000007918 */ /* 0x000fe40000000000 */
.L_x_56:
[----:B------:R-:W-:Y:S01]  /*19e0*/  ELECT P0, URZ, PT ;  /* 0x0000000000ff782f */ /* 0x000fe20003800000 */
[----:B--2---:R-:W-:-:S03]  /*19f0*/  UIADD3 UR4, UPT, UPT, UR8, 0x1010, URZ ;  /* 0x0000101008047890 */ /* 0x004fc6000fffe0ff */
[----:B------:R-:W-:Y:S01]  /*1a00*/  ISETP.LT.U32.AND P0, PT, R20, 0x20, P0 ;  /* 0x000000201400780c */ /* 0x000fe20000701070 */
[----:B------:R-:W-:-:S12]  /*1a10*/  UMOV UR5, URZ ;  /* 0x000000ff00057c82 */ /* 0x000fd80008000000 */
[----:B------:R-:W-:Y:S01]  /*1a20*/  VOTEU.ANY UP0, P0 ;  /* 0x0000000000ff7886 */ /* 0x000fe20000000100 */
[----:B------:R-:W-:Y:S01]  /*1a30*/  VOTEU.ANY UP1, P0 ;  /* 0x0000000000ff7886 */ /* 0x000fe20000020100 */
[----:B------:R-:W-:-:S03]  /*1a40*/  ISETP.GE.U32.AND P0, PT, R8, 0x21, PT ;  /* 0x000000210800780c */ /* 0x000fc60003f06070 */
[----:B------:R-:W-:Y:S02]  /*1a50*/  @UP0 UMOV UR9, UR4 ;  /* 0x0000000400090c82 */ /* 0x000fe40008000000 */
[----:B------:R2:W-:Y:S01]  /*1a60*/  @UP1 UTCBAR [UR9], URZ ;  /* 0x000000ff090013e9 */ /* 0x0005e200080000ff */
[----:B------:R-:W-:Y:S06]  /*1a70*/  BAR.SYNC.DEFER_BLOCKING 0x0 ;  /* 0x0000000000007b1d */ /* 0x000fec0000010000 */
[----:B------:R-:W3:Y:S02]  /*1a80*/  SYNCS.PHASECHK.TRANS64.TRYWAIT P1, [UR8+0x1010], RZ ;  /* 0x001010ffff0075a7 */ /* 0x000ee40008021108 */
[----:B--23--:R-:W-:Y:S05]  /*1a90*/  @!P1 BRA `(.L_x_57) ;  /* 0x0000000800409947 */ /* 0x00cfea0003800000 */
.L_x_68:
[----:B------:R-:W-:Y:S05]  /*1aa0*/  @!P0 BRA `(.L_x_54) ;  /* 0x0000000000bc8947 */ /* 0x000fea0003800000 */
[----:B------:R-:W-:Y:S01]  /*1ab0*/  IMAD.MOV.U32 R2, RZ, RZ, 0x1 ;  /* 0x00000001ff027424 */ /* 0x000fe200078e00ff */
[----:B------:R-:W2:Y:S01]  /*1ac0*/  LDCU UR26, c[0x0][0x3a0] ;  /* 0x00007400ff1a77ac */ /* 0x000ea20008000800 */
[----:B------:R-:W-:-:S05]  /*1ad0*/  UMOV UR10, 0x20 ;  /* 0x00000020000a7882 */ /* 0x000fca0000000000 */
.L_x_61:
[----:B------:R-:W-:Y:S01]  /*1ae0*/  BAR.SYNC.DEFER_BLOCKING 0x0 ;  /* 0x0000000000007b1d */ /* 0x000fe20000010000 */
[----:B------:R-:W-:Y:S01]  /*1af0*/  @!P3 IMAD.MOV.U32 R3, RZ, RZ, 0x1000 ;  /* 0x00001000ff03b424 */ /* 0x000fe200078e00ff */
[----:B------:R-:W-:Y:S02]  /*1b00*/  ELECT P1, URZ, PT ;  /* 0x0000000000ff782f */ /* 0x000fe40003820000 */
[----:B------:R-:W-:Y:S02]  /*1b10*/  ELECT P0, URZ, PT ;  /* 0x0000000000ff782f */ /* 0x000fe40003800000 */
[C---:B------:R-:W-:Y:S01]  /*1b20*/  ISETP.LT.U32.AND P1, PT, R20.reuse, 0x20, P1 ;  /* 0x000000201400780c */ /* 0x040fe20000f21070 */
[----:B------:R-:W-:Y:S01]  /*1b30*/  UMOV UR22, UR10 ;  /* 0x0000000a00167c82 */ /* 0x000fe20008000000 */
[----:B------:R-:W-:-:S11]  /*1b40*/  ISETP.LT.U32.AND P0, PT, R20, 0x20, P0 ;  /* 0x000000201400780c */ /* 0x000fd60000701070 */
[----:B------:R-:W-:Y:S02]  /*1b50*/  VOTEU.ANY UP0, P1 ;  /* 0x0000000000ff7886 */ /* 0x000fe40000800100 */
[----:B------:R-:W-:Y:S01]  /*1b60*/  VOTEU.ANY UP1, P0 ;  /* 0x0000000000ff7886 */ /* 0x000fe20000020100 */
[----:B------:R3:W-:Y:S01]  /*1b70*/  @!P3 SYNCS.ARRIVE.TRANS64 RZ, [UR8+0x1000], R3 ;  /* 0x00100003ffffb9a7 */ /* 0x0007e20008000008 */
[----:B------:R4:W-:Y:S06]  /*1b80*/  MEMBAR.ALL.CTA ;  /* 0x0000000000007992 */ /* 0x0009ec0000008000 */
[----:B----4-:R-:W4:Y:S01]  /*1b90*/  FENCE.VIEW.ASYNC.S ;  /* 0x00000000000073c6 */ /* 0x010f220000000000 */
[----:B------:R-:W-:Y:S01]  /*1ba0*/  @UP0 UIADD3 UR9, UPT, UPT, UR8, 0x1000, URZ ;  /* 0x0000100008090890 */ /* 0x000fe2000fffe0ff */
[----:B----4-:R-:W-:Y:S01]  /*1bb0*/  VOTEU.ANY UP0, P1 ;  /* 0x0000000000ff7886 */ /* 0x010fe20000800100 */
[----:B------:R-:W-:-:S02]  /*1bc0*/  @UP1 UIADD3 UR20, UPT, UPT, UR8, 0x800, URZ ;  /* 0x0000080008141890 */ /* 0x000fc4000fffe0ff */
[----:B------:R-:W-:Y:S01]  /*1bd0*/  @UP1 UIADD3 UR21, UPT, UPT, UR8, 0x1000, URZ ;  /* 0x0000100008151890 */ /* 0x000fe2000fffe0ff */
[----:B---3--:R-:W-:Y:S01]  /*1be0*/  IMAD.U32 R3, R2, -0x80000000, RZ ;  /* 0x8000000002037824 */ /* 0x008fe200078e00ff */
[----:B------:R-:W-:Y:S01]  /*1bf0*/  VOTEU.ANY UP1, P0 ;  /* 0x0000000000ff7886 */ /* 0x000fe20000020100 */
[----:B------:R-:W-:Y:S06]  /*1c00*/  BAR.SYNC.DEFER_BLOCKING 0x0 ;  /* 0x0000000000007b1d */ /* 0x000fec0000010000 */
[----:B------:R3:W-:Y:S01]  /*1c10*/  @UP0 UTMALDG.2D [UR8], [UR6] ;  /* 0x00000008060005b4 */ /* 0x0007e20008008000 */
[----:B------:R-:W-:Y:S01]  /*1c20*/  UISETP.NE.U32.AND UP0, UPT, UR18, URZ, UPT ;  /* 0x000000ff1200728c */ /* 0x000fe2000bf05070 */
[----:B------:R-:W-:Y:S06]  /*1c30*/  BAR.SYNC.DEFER_BLOCKING 0x0 ;  /* 0x0000000000007b1d */ /* 0x000fec0000010000 */
[----:B------:R3:W-:Y:S02]  /*1c40*/  @UP1 UTMALDG.2D [UR20], [UR16] ;  /* 0x00000014100015b4 */ /* 0x0007e40008008000 */
[----:B------:R-:W-:Y:S06]  /*1c50*/  BAR.SYNC.DEFER_BLOCKING 0x0 ;  /* 0x0000000000007b1d */ /* 0x000fec0000010000 */
[----:B------:R-:W4:Y:S02]  /*1c60*/  SYNCS.PHASECHK.TRANS64.TRYWAIT P0, [UR8+0x1000], R3 ;  /* 0x00100003ff0075a7 */ /* 0x000f240008001108 */
[----:B---34-:R-:W-:Y:S05]  /*1c70*/  @!P0 BRA `(.L_x_58) ;  /* 0x0000000400d48947 */ /* 0x018fea0003800000 */
.L_x_69:
[----:B------:R-:W-:Y:S05]  /*1c80*/  BRA.U UP0, `(.L_x_59) ;  /* 0x0000000100107547 */ /* 0x000fea000b800000 */
[----:B------:R-:W-:Y:S01]  /*1c90*/  UMOV UR20, 0x0 ;  /* 0x0000000000147882 */ /* 0x000fe20000000000 */
[----:B------:R-:W-:Y:S02]  /*1ca0*/  UMOV UR21, 0x4100010 ;  /* 0x0410001000157882 */ /* 0x000fe40000000000 */
[----:B------:R3:W-:Y:S01]  /*1cb0*/  UTCQMMA gdesc[UR12], gdesc[UR14], tmem[UR25], tmem[UR20], idesc[UR21], UPT ;  /* 0x00ff140e0c0075ea */ /* 0x0007e2000b800319 */
[----:B------:R-:W-:Y:S02]  /*1cc0*/  NOP ;  /* 0x0000000000007918 */ /* 0x000fe40000000000 */
.L_x_59:
[----:B------:R-:W-:-:S04]  /*1cd0*/  ELECT P0, URZ, PT ;  /* 0x0000000000ff782f */ /* 0x000fc80003800000 */
[----:B------:R-:W-:-:S13]  /*1ce0*/  ISETP.LT.U32.AND P0, PT, R20, 0x20, P0 ;  /* 0x000000201400780c */ /* 0x000fda0000701070 */
[----:B------:R-:W-:Y:S01]  /*1cf0*/  VOTEU.ANY UP0, P0 ;  /* 0x0000000000ff7886 */ /* 0x000fe20000000100 */
[----:B------:R-:W-:-:S04]  /*1d00*/  VOTEU.ANY UP1, P0 ;  /* 0x0000000000ff7886 */ /* 0x000fc80000020100 */
[----:B------:R-:W-:Y:S02]  /*1d10*/  @UP0 UMOV UR9, UR4 ;  /* 0x0000000400090c82 */ /* 0x000fe40008000000 */
[----:B------:R4:W-:Y:S01]  /*1d20*/  @UP1 UTCBAR [UR9], URZ ;  /* 0x000000ff090013e9 */ /* 0x0009e200080000ff */
[----:B------:R-:W-:Y:S06]  /*1d30*/  BAR.SYNC.DEFER_BLOCKING 0x0 ;  /* 0x0000000000007b1d */ /* 0x000fec0000010000 */
[----:B------:R-:W3:Y:S02]  /*1d40*/  SYNCS.PHASECHK.TRANS64.TRYWAIT P0, [UR8+0x1010], R3 ;  /* 0x00101003ff0075a7 */ /* 0x000ee40008001108 */
[----:B---34-:R-:W-:Y:S05]  /*1d50*/  @!P0 BRA `(.L_x_60) ;  /* 0x0000000400a88947 */ /* 0x018fea0003800000 */
.L_x_70:
[----:B------:R-:W-:Y:S01]  /*1d60*/  UIADD3 UR10, UPT, UPT, UR10, 0x20, URZ ;  /* 0x000000200a0a7890 */ /* 0x000fe2000fffe0ff */
[----:B------:R-:W-:-:S03]  /*1d70*/  LOP3.LUT R2, R2, 0x1, RZ, 0x3c, !PT ;  /* 0x0000000102027812 */ /* 0x000fc600078e3cff */
[----:B--2---:R-:W-:-:S09]  /*1d80*/  UISETP.GE.AND UP0, UPT, UR10, UR26, UPT ;  /* 0x0000001a0a00728c */ /* 0x004fd2000bf06270 */
[----:B------:R-:W-:Y:S05]  /*1d90*/  BRA.U !UP0, `(.L_x_61) ;  /* 0xfffffffd08507547 */ /* 0x000fea000b83ffff */
.L_x_54:
[----:B---34-:R-:W-:Y:S06]  /*1da0*/  BAR.SYNC.DEFER_BLOCKING 0x0 ;  /* 0x0000000000007b1d */ /* 0x018fec0000010000 */
[----:B------:R-:W-:Y:S04]  /*1db0*/  BSSY.RECONVERGENT B4, `(.L_x_62) ;  /* 0x0000004000047945 */ /* 0x000fe80003800200 */
[----:B------:R-:W-:Y:S05]  /*1dc0*/  @P3 BRA `(.L_x_63) ;  /* 0x0000000000083947 */ /* 0x000fea0003800000 */
[----:B------:R-:W3:Y:S02]  /*1dd0*/  SYNCS.CCTL.IV [UR8+0x1000] ;  /* 0x00100000ff0079b1 */ /* 0x000ee40008000008 */
[----:B---3--:R-:W3:Y:S02]  /*1de0*/  SYNCS.CCTL.IV [UR8+0x1010] ;  /* 0x00101000ff0079b1 */ /* 0x008ee40008000008 */
.L_x_63:
[----:B--2---:R-:W-:Y:S05]  /*1df0*/  BSYNC.RECONVERGENT B4 ;  /* 0x0000000000047941 */ /* 0x004fea0003800200 */
.L_x_62:
[----:B------:R-:W-:Y:S01]  /*1e00*/  USHF.L.U32 UR4, UR18, 0x15, URZ ;  /* 0x0000001512047899 */ /* 0x000fe200080006ff */
[----:B------:R-:W-:Y:S01]  /*1e10*/  SHF.R.U32.HI R21, RZ, 0x2, R0 ;  /* 0x00000002ff157819 */ /* 0x000fe20000011600 */
[----:B------:R-:W-:Y:S01]  /*1e20*/  USHF.L.U32 UR18, UR18, 0x3, URZ ;  /* 0x0000000312127899 */ /* 0x000fe200080006ff */
[C---:B------:R-:W-:Y:S01]  /*1e30*/  IMAD.SHL.U32 R2, R0.reuse, 0x20, RZ ;  /* 0x0000002000027824 */ /* 0x040fe200078e00ff */
[----:B------:R-:W-:Y:S01]  /*1e40*/  ULOP3.LUT UR4, UR4, 0x600000, URZ, 0xc0, !UPT ;  /* 0x0060000004047892 */ /* 0x000fe2000f8ec0ff */
[----:B------:R-:W-:Y:S01]  /*1e50*/  LOP3.LUT R21, R21, 0x20, RZ, 0xc0, !PT ;  /* 0x0000002015157812 */ /* 0x000fe200078ec0ff */
[----:B------:R-:W-:Y:S01]  /*1e60*/  ULOP3.LUT UR18, UR18, 0x20, URZ, 0xc0, !UPT ;  /* 0x0000002012127892 */ /* 0x000fe2000f8ec0ff */
[----:B------:R-:W-:Y:S01]  /*1e70*/  IMAD.SHL.U32 R3, R0, 0x8, RZ ;  /* 0x0000000800037824 */ /* 0x000fe200078e00ff */
[----:B------:R-:W-:Y:S02]  /*1e80*/  LOP3.LUT R2, R2, 0xc00, RZ, 0xc0, !PT ;  /* 0x00000c0002027812 */ /* 0x000fe400078ec0ff */
[----:B------:R-:W-:-:S02]  /*1e90*/  ELECT P0, URZ, PT ;  /* 0x0000000000ff782f */ /* 0x000fc40003800000 */
[----:B------:R-:W-:Y:S01]  /*1ea0*/  LOP3.LUT R21, R21, 0x10, R0, 0xf8, !PT ;  /* 0x0000001015157812 */ /* 0x000fe200078ef800 */
[----:B------:R-:W-:Y:S01]  /*1eb0*/  UIADD3 UR4, UPT, UPT, UR18, UR4, UR25 ;  /* 0x0000000412047290 */ /* 0x000fe2000fffe019 */
[----:B------:R-:W-:Y:S01]  /*1ec0*/  IMAD.SHL.U32 R0, R0, 0x40, RZ ;  /* 0x0000004000007824 */ /* 0x000fe200078e00ff */
[----:B------:R-:W-:Y:S01]  /*1ed0*/  LOP3.LUT R2, R2, 0x30, R3, 0xf8, !PT ;  /* 0x0000003002027812 */ /* 0x000fe200078ef803 */
[----:B------:R-:W-:Y:S01]  /*1ee0*/  UMOV UR9, UR23 ;  /* 0x0000001700097c82 */ /* 0x000fe20008000000 */
[----:B------:R-:W-:Y:S01]  /*1ef0*/  ISETP.LT.U32.AND P0, PT, R20, 0x20, P0 ;  /* 0x000000201400780c */ /* 0x000fe20000701070 */
[----:B------:R-:W-:Y:S01]  /*1f00*/  UMOV UR10, UR11 ;  /* 0x0000000b000a7c82 */ /* 0x000fe20008000000 */
[----:B------:R-:W-:Y:S02]  /*1f10*/  LOP3.LUT R21, R2, R21, RZ, 0x3c, !PT ;  /* 0x0000001502157212 */ /* 0x000fe400078e3cff */
[----:B------:R-:W-:Y:S01]  /*1f20*/  LOP3.LUT R0, R0, 0x3c0, RZ, 0xc0, !PT ;  /* 0x000003c000007812 */ /* 0x000fe200078ec0ff */
[----:B-----5:R-:W-:Y:S01]  /*1f30*/  LDTM.16dp32bit_t0_t15.x16 R4, tmem[UR4] ;  /* 0x00000004000479ee */ /* 0x020fe20008a00000 */
[----:B------:R-:W2:Y:S01]  /*1f40*/  LDTM.16dp32bit_t16_t31.x16 R4, tmem[UR4+0x10] ;  /* 0x00001004000479ee */ /* 0x000ea20008a20000 */
[----:B------:R-:W-:Y:S01]  /*1f50*/  NOP ;  /* 0x0000000000007918 */ /* 0x000fe20000000000 */
[----:B------:R-:W-:-:S05]  /*1f60*/  IADD3 R0, PT, PT, R21, UR8, R0 ;  /* 0x0000000815007c10 */ /* 0x000fca000fffe000 */
[----:B--2---:R-:W-:Y:S01]  /*1f70*/  VOTEU.ANY UP0, P0 ;  /* 0x0000000000ff7886 */ /* 0x004fe20000000100 */
[----:B------:R-:W-:-:S04]  /*1f80*/  VOTEU.ANY UP1, P0 ;  /* 0x0000000000ff7886 */ /* 0x000fc80000020100 */
[----:B------:R-:W-:Y:S01]  /*1f90*/  @UP0 UMOV UR4, UR19 ;  /* 0x0000001300040c82 */ /* 0x000fe20008000000 */
[----:B------:R-:W-:Y:S01]  /*1fa0*/  @UP0 UMOV UR5, UR24 ;  /* 0x0000001800050c82 */ /* 0x000fe20008000000 */
[----:B------:R-:W-:Y:S02]  /*1fb0*/  F2FP.SATFINITE.E4M3.F32.PACK_AB_MERGE_C R6, R7, R6, RZ ;  /* 0x000000060706723e */ /* 0x000fe400048070ff */
[----:B------:R-:W-:Y:S02]  /*1fc0*/  F2FP.SATFINITE.E4M3.F32.PACK_AB_MERGE_C R10, R11, R10, RZ ;  /* 0x0000000a0b0a723e */ /* 0x000fe400048070ff */
[----:B------:R-:W-:Y:S02]  /*1fd0*/  F2FP.SATFINITE.E4M3.F32.PACK_AB_MERGE_C R14, R15, R14, RZ ;  /* 0x0000000e0f0e723e */ /* 0x000fe400048070ff */
[----:B------:R-:W-:Y:S02]  /*1fe0*/  F2FP.SATFINITE.E4M3.F32.PACK_AB_MERGE_C R18, R19, R18, RZ ;  /* 0x000000121312723e */ /* 0x000fe400048070ff */
[----:B------:R-:W-:-:S02]  /*1ff0*/  F2FP.SATFINITE.E4M3.F32.PACK_AB_MERGE_C R4, R5, R4, R6 ;  /* 0x000000040504723e */ /* 0x000fc40004807006 */
[----:B------:R-:W-:Y:S02]  /*2000*/  F2FP.SATFINITE.E4M3.F32.PACK_AB_MERGE_C R5, R9, R8, R10 ;  /* 0x000000080905723e */ /* 0x000fe4000480700a */
[----:B------:R-:W-:Y:S02]  /*2010*/  F2FP.SATFINITE.E4M3.F32.PACK_AB_MERGE_C R6, R13, R12, R14 ;  /* 0x0000000c0d06723e */ /* 0x000fe4000480700e */
[----:B------:R-:W-:-:S05]  /*2020*/  F2FP.SATFINITE.E4M3.F32.PACK_AB_MERGE_C R7, R17, R16, R18 ;  /* 0x000000101107723e */ /* 0x000fca0004807012 */
[----:B---3--:R2:W-:Y:S01]  /*2030*/  STS.128 [R0], R4 ;  /* 0x0000000400007388 */ /* 0x0085e20000000c00 */
[----:B------:R3:W-:Y:S06]  /*2040*/  MEMBAR.ALL.CTA ;  /* 0x0000000000007992 */ /* 0x0007ec0000008000 */
[----:B---3--:R-:W3:Y:S02]  /*2050*/  FENCE.VIEW.ASYNC.S ;  /* 0x00000000000073c6 */ /* 0x008ee40000000000 */
[----:B---3--:R-:W-:Y:S06]  /*2060*/  BAR.SYNC.DEFER_BLOCKING 0x0 ;  /* 0x0000000000007b1d */ /* 0x008fec0000010000 */
[----:B------:R2:W-:Y:S01]  /*2070*/  @UP1 UTMASTG.2D [UR8], [UR4] ;  /* 0x00000008040013b5 */ /* 0x0005e20008008000 */
[----:B------:R0:W-:Y:S01]  /*2080*/  UTMACMDFLUSH ;  /* 0x00000000000079b7 */ /* 0x0001e20000000000 */
[----:B------:R-:W-:-:S04]  /*2090*/  DEPBAR.LE SB0, 0x0 ;  /* 0x000080000000791a */ /* 0x000fc80000000000 */
[----:B------:R-:W-:Y:S08]  /*20a0*/  BAR.SYNC.DEFER_BLOCKING 0x0 ;  /* 0x0000000000007b1d */ /* 0x000ff00000010000 */
[----:B------:R-:W-:Y:S06]  /*20b0*/  BAR.SYNC.DEFER_BLOCKING 0x0 ;  /* 0x0000000000007b1d */ /* 0x000fec0000010000 */
[----:B--2---:R-:W-:Y:S05]  /*20c0*/  @P2 BRA `(.L_x_64) ;  /* 0x0000000000a02947 */ /* 0x004fea0003800000 */
[----:B------:R-:W2:Y:S01]  /*20d0*/  S2UR UR5, SR_CgaCtaId ;  /* 0x00000000000579c3 */ /* 0x000ea20000008800 */
[----:B------:R-:W-:Y:S01]  /*20e0*/  NOP ;  /* 0x0000000000007918 */ /* 0x000fe20000000000 */
[----:B------:R-:W-:Y:S01]  /*20f0*/  UMOV UR4, 0x50 ;  /* 0x0000005000047882 */ /* 0x000fe20000000000 */
[----:B------:R-:W-:Y:S02]  /*2100*/  IMAD.U32 R0, RZ, RZ, UR25 ;  /* 0x00000019ff007e24 */ /* 0x000fe4000f8e00ff */
[----:B------:R-:W-:Y:S02]  /*2110*/  IMAD.MOV.U32 R3, RZ, RZ, 0x3 ;  /* 0x00000003ff037424 */ /* 0x000fe400078e00ff */
[----:B------:R-:W-:Y:S01]  /*2120*/  IMAD.MOV.U32 R7, RZ, RZ, 0x1 ;  /* 0x00000001ff077424 */ /* 0x000fe200078e00ff */
[----:B------:R-:W-:-:S04]  /*2130*/  LOP3.LUT R0, R0, 0xffff, RZ, 0xc0, !PT ;  /* 0x0000ffff00007812 */ /* 0x000fc800078ec0ff */
[----:B------:R-:W-:-:S05]  /*2140*/  SHF.R.U32.HI R0, RZ, 0x5, R0 ;  /* 0x00000005ff007819 */ /* 0x000fca0000011600 */
[----:B------:R-:W-:Y:S01]  /*2150*/  VIADD R2, R0, 0x10 ;  /* 0x0000001000027836 */ /* 0x000fe20000000000 */
[----:B------:R-:W-:Y:S01]  /*2160*/  SHF.L.U32 R0, R3, R0, RZ ;  /* 0x0000000003007219 */ /* 0x000fe200000006ff */
[----:B--2---:R-:W-:-:S03]  /*2170*/  ULEA UR6, UR5, UR4, 0x18 ;  /* 0x0000000405067291 */ /* 0x004fc6000f8ec0ff */
[----:B------:R-:W-:-:S04]  /*2180*/  SHF.L.U32 R3, R7, R2, RZ ;  /* 0x0000000207037219 */ /* 0x000fc800000006ff */
[----:B------:R-:W-:Y:S02]  /*2190*/  LOP3.LUT R0, R3, R0, RZ, 0xfc, !PT ;  /* 0x0000000003007212 */ /* 0x000fe400078efcff */
[----:B------:R-:W2:Y:S02]  /*21a0*/  LDS R5, [UR6] ;  /* 0x00000006ff057984 */ /* 0x000ea40008000800 */
[C---:B------:R-:W-:Y:S02]  /*21b0*/  LOP3.LUT R2, R0.reuse, 0xffff, RZ, 0xc0, !PT ;  /* 0x0000ffff00027812 */ /* 0x040fe400078ec0ff */
[----:B--2---:R-:W-:-:S04]  /*21c0*/  LOP3.LUT R3, R0, 0xffff, R5, 0x80, !PT ;  /* 0x0000ffff00037812 */ /* 0x004fc800078e8005 */
[----:B------:R-:W-:-:S13]  /*21d0*/  ISETP.NE.AND P0, PT, R3, R2, PT ;  /* 0x000000020300720c */ /* 0x000fda0003f05270 */
[----:B------:R-:W-:Y:S05]  /*21e0*/  @P0 BRA `(.L_x_65) ;  /* 0x0000000000500947 */ /* 0x000fea0003800000 */
[----:B------:R-:W-:Y:S02]  /*21f0*/  SHF.R.U32.HI R5, RZ, 0x10, R5 ;  /* 0x00000010ff057819 */ /* 0x000fe40000011605 */
[----:B------:R-:W-:-:S04]  /*2200*/  SHF.R.U32.HI R2, RZ, 0x10, R0 ;  /* 0x00000010ff027819 */ /* 0x000fc80000011600 */
[----:B------:R-:W-:-:S04]  /*2210*/  LOP3.LUT R5, R5, R2, RZ, 0xc0, !PT ;  /* 0x0000000205057212 */ /* 0x000fc800078ec0ff */
[----:B------:R-:W-:-:S13]  /*2220*/  ISETP.NE.AND P0, PT, R5, R2, PT ;  /* 0x000000020500720c */ /* 0x000fda0003f05270 */
[----:B------:R-:W-:Y:S05]  /*2230*/  @P0 BRA `(.L_x_66) ;  /* 0x0000000000300947 */ /* 0x000fea0003800000 */
[----:B------:R-:W-:Y:S01]  /*2240*/  R2UR UR4, R0 ;  /* 0x00000000000472ca */ /* 0x000fe200000e0000 */
[----:B------:R-:W-:Y:S01]  /*2250*/  VOTEU.ANY UR5, UPT, PT ;  /* 0x0000000000057886 */ /* 0x000fe200038e0100 */
[----:B------:R-:W2:Y:S01]  /*2260*/  S2R R0, SR_LANEID ;  /* 0x0000000000007919 */ /* 0x000ea20000000000 */
[----:B------:R-:W-:-:S10]  /*2270*/  UFLO.U32 UR5, UR5 ;  /* 0x00000005000572bd */ /* 0x000fd400080e0000 */
[----:B------:R-:W-:-:S06]  /*2280*/  ULOP3.LUT UR4, URZ, UR4, URZ, 0x33, !UPT ;  /* 0x00000004ff047292 */ /* 0x000fcc000f8e33ff */
[----:B------:R-:W-:-:S04]  /*2290*/  IMAD.U32 R2, RZ, RZ, UR4 ;  /* 0x00000004ff027e24 */ /* 0x000fc8000f8e00ff */
[----:B------:R-:W3:Y:S02]  /*22a0*/  REDUX UR7, R2 ;  /* 0x00000000020773c4 */ /* 0x000ee40000000000 */
[----:B------:R4:W-:Y:S01]  /*22b0*/  UTCATOMSWS.AND URZ, UR4 ;  /* 0x0000000400ff79e3 */ /* 0x0009e20008000000 */
[----:B--2---:R-:W-:Y:S01]  /*22c0*/  ISETP.EQ.U32.AND P0, PT, R0, UR5, PT ;  /* 0x0000000500007c0c */ /* 0x004fe2000bf02070 */
[----:B---3--:R-:W-:-:S12]  /*22d0*/  IMAD.U32 R0, RZ, RZ, UR7 ;  /* 0x00000007ff007e24 */ /* 0x008fd8000f8e00ff */
[----:B------:R4:W-:Y:S01]  /*22e0*/  @P0 ATOMS.AND RZ, [UR6], R0 ;  /* 0x00000000ffff098c */ /* 0x0009e2000a800006 */
[----:B------:R-:W-:Y:S05]  /*22f0*/  BRA `(.L_x_64) ;  /* 0x0000000000147947 */ /* 0x000fea0003800000 */
.L_x_66:
[----:B------:R-:W-:-:S07]  /*2300*/  MOV R2, 0x2320 ;  /* 0x0000232000027802 */ /* 0x000fce0000000f00 */
[----:B-1----:R-:W-:Y:S05]  /*2310*/  CALL.REL.NOINC `($__internal_0_$__cuda_sm10x_tcgen05_guardrail_trap_col_being_dealloced_not_returned_by_alloc) ;  /* 0x0000000000447944 */ /* 0x002fea0003c00000 */
[----:B------:R-:W-:Y:S05]  /*2320*/  BRA `(.L_x_64) ;  /* 0x0000000000087947 */ /* 0x000fea0003800000 */
.L_x_65:
[----:B------:R-:W-:-:S07]  /*2330*/  MOV R2, 0x2350 ;  /* 0x0000235000027802 */ /* 0x000fce0000000f00 */
[----:B-1----:R-:W-:Y:S05]  /*2340*/  CALL.REL.NOINC `($__internal_2_$__cuda_sm10x_tcgen05_guardrail_trap_unallocated_columns_being_dealloced) ;  /* 0x0000000000507944 */ /* 0x002fea0003c00000 */
.L_x_64:
[----:B------:R-:W-:Y:S01]  /*2350*/  NOP ;  /* 0x0000000000007918 */ /* 0x000fe20000000000 */
[----:B----4-:R-:W-:Y:S05]  /*2360*/  EXIT ;  /* 0x000000000000794d */ /* 0x010fea0003800000 */
.L_x_55:
[----:B------:R-:W2:Y:S02]  /*2370*/  SYNCS.PHASECHK.TRANS64.TRYWAIT P0, [UR8+0x1000], RZ ;  /* 0x001000ffff0075a7 */ /* 0x000ea40008001108 */
[----:B--2---:R-:W-:Y:S05]  /*2380*/  @!P0 BRA `(.L_x_55) ;  /* 0xfffffffc00f88947 */ /* 0x004fea000383ffff */
[----:B------:R-:W-:Y:S05]  /*2390*/  BRA `(.L_x_67) ;  /* 0xfffffff4007c7947 */ /* 0x000fea000383ffff */
.L_x_57:
[----:B------:R-:W2:Y:S02]  /*23a0*/  SYNCS.PHASECHK.TRANS64.TRYWAIT P1, [UR8+0x1010], RZ ;  /* 0x001010ffff0075a7 */ /* 0x000ea40008021108 */
[----:B--2---:R-:W-:Y:S05]  /*23b0*/  @!P1 BRA `(.L_x_57) ;  /* 0xfffffffc00f89947 */ /* 0x004fea000383ffff */
[----:B------:R-:W-:Y:S05]  /*23c0*/  BRA `(.L_x_68) ;  /* 0xfffffff400b47947 */ /* 0x000fea000383ffff */
.L_x_58:
[----:B------:R-:W3:Y:S02]  /*23d0*/  SYNCS.PHASECHK.TRANS64.TRYWAIT P0, [UR8+0x1000], R3 ;  /* 0x00100003ff0075a7 */ /* 0x000ee40008001108 */
[----:B---3--:R-:W-:Y:S05]  /*23e0*/  @!P0 BRA `(.L_x_58) ;  /* 0xfffffffc00f88947 */ /* 0x008fea000383ffff */
[----:B------:R-:W-:Y:S05]  /*23f0*/  BRA `(.L_x_69) ;  /* 0xfffffff800207947 */ /* 0x000fea000383ffff */
.L_x_60:
[----:B------:R-:W3:Y:S02]  /*2400*/  SYNCS.PHASECHK.TRANS64.TRYWAIT P0, [UR8+0x1010], R3 ;  /* 0x00101003ff0075a7 */ /* 0x000ee40008001108 */
[----:B---3--:R-:W-:Y:S05]  /*2410*/  @!P0 BRA `(.L_x_60) ;  /* 0xfffffffc00f88947 */ /* 0x008fea000383ffff */
[----:B------:R-:W-:Y:S05]  /*2420*/  BRA `(.L_x_70) ;  /* 0xfffffff8004c7947 */ /* 0x000fea000383ffff */
        .weak           $__internal_0_$__cuda_sm10x_tcgen05_guardrail_trap_col_being_dealloced_not_returned_by_alloc
        .type           $__internal_0_$__cuda_sm10x_tcgen05_guardrail_trap_col_being_dealloced_not_returned_by_alloc,@function
        .size           $__internal_0_$__cuda_sm10x_tcgen05_guardrail_trap_col_being_dealloced_not_returned_by_alloc,($__internal_1_$__cuda_sm10x_tcgen05_guardrail_trap_phase_invalid_during_alloc - $__internal_0_$__cuda_sm10x_tcgen05_guardrail_trap_col_being_dealloced_not_returned_by_alloc)
$__internal_0_$__cuda_sm10x_tcgen05_guardrail_trap_col_being_dealloced_not_returned_by_alloc:
[----:B------:R-:W-:Y:S05]  /*2430*/  BPT.TRAP 0x1 ;  /* 0x000000040000795c */ /* 0x000fea0000300000 */
[----:B------:R-:W-:-:S04]  /*2440*/  IMAD.MOV.U32 R3, RZ, RZ, 0x0 ;  /* 0x00000000ff037424 */ /* 0x000fc800078e00ff */
[----:B------:R-:W-:Y:S05]  /*2450*/  RET.REL.NODEC R2 `(gluon_tcgen05) ;  /* 0xffffffd802e87950 */ /* 0x000fea0003c3ffff */
        .weak           $__internal_1_$__cuda_sm10x_tcgen05_guardrail_trap_phase_invalid_during_alloc
        .type           $__internal_1_$__cuda_sm10x_tcgen05_guardrail_trap_phase_invalid_during_alloc,@function
        .size           $__internal_1_$__cuda_sm10x_tcgen05_guardrail_trap_phase_invalid_during_alloc,($__internal_2_$__cuda_sm10x_tcgen05_guardrail_trap_unallocated_columns_being_dealloced - $__internal_1_$__cuda_sm10x_tcgen05_guardrail_trap_phase_invalid_during_alloc)
$__internal_1_$__cuda_sm10x_tcgen05_guardrail_trap_phase_invalid_during_alloc:
[----:B------:R-:W-:Y:S05]  /*2460*/  BPT.TRAP 0x1 ;  /* 0x000000040000795c */ /* 0x000fea0000300000 */
[----:B------:R-:W-:-:S04]  /*2470*/  IMAD.MOV.U32 R3, RZ, RZ, 0x0 ;  /* 0x00000000ff037424 */ /* 0x000fc800078e00ff */
[----:B------:R-:W-:Y:S05]  /*2480*/  RET.REL.NODEC R2 `(gluon_tcgen05) ;  /* 0xffffffd802dc7950 */ /* 0x000fea0003c3ffff */
        .weak           $__internal_2_$__cuda_sm10x_tcgen05_guardrail_trap_unallocated_columns_being_dealloced
        .type           $__internal_2_$__cuda_sm10x_tcgen05_guardrail_trap_unallocated_columns_being_dealloced,@function
        .size           $__internal_2_$__cuda_sm10x_tcgen05_guardrail_trap_unallocated_columns_being_dealloced,(.L_x_74 - $__internal_2_$__cuda_sm10x_tcgen05_guardrail_trap_unallocated_columns_being_dealloced)
$__internal_2_$__cuda_sm10x_tcgen05_guardrail_trap_unallocated_columns_being_dealloced:
[----:B------:R-:W-:Y:S05]  /*2490*/  BPT.TRAP 0x1 ;  /* 0x000000040000795c */ /* 0x000fea0000300000 */
[----:B------:R-:W-:-:S04]  /*24a0*/  IMAD.MOV.U32 R3, RZ, RZ, 0x0 ;  /* 0x00000000ff037424 */ /* 0x000fc800078e00ff */
[----:B------:R-:W-:Y:S05]  /*24b0*/  RET.REL.NODEC R2 `(gluon_tcgen05) ;  /* 0xffffffd802d07950 */ /* 0x000fea0003c3ffff */
.L_x_71:
[----:B------:R-:W-:-:S00]  /*24c0*/  BRA `(.L_x_71) ;  /* 0xfffffffc00fc7947 */ /* 0x000fc0000383ffff */
[----:B------:R-:W-:-:S00]  /*24d0*/  NOP ;  /* 0x0000000000007918 */ /* 0x000fc00000000000 */
        /* <DEDUP_REMOVED lines=10> */
.L_x_74:


//--------------------- .nv.shared.gluon_tcgen05  --------------------------
	.section	.nv.shared.gluon_tcgen05,"aw",@nobits
	.sectionflags	@""
	.align	16
	.zero		1024


//--------------------- .nv.shared.reserved.0     --------------------------
	.section	.nv.shared.reserved.0,"aw",@nobits
	.align	8
	.weak		__nv_reservedSMEM_offset_0_alias
	.size		__nv_reservedSMEM_offset_0_alias, 0, 64
	.other		__nv_reservedSMEM_offset_0_alias,@"STO_CUDA_RESERVED_SHARED STV_DEFAULT"
__nv_reservedSMEM_offset_0_alias:
	.zero		0
.nv.shared.reserved.0:
	.zero		64
	.weak		__nv_reservedSMEM_allocation_phase
	.type		__nv_reservedSMEM_allocation_phase,@object
	.size		__nv_reservedSMEM_allocation_phase,(.L_0 - __nv_reservedSMEM_allocation_phase)
__nv_reservedSMEM_allocation_phase:
	.zero		1
.L_0:
	.zero		7
	.weak		__nv_reservedSMEM_devtool_atexit_pc
	.type		__nv_reservedSMEM_devtool_atexit_pc,@object
	.size		__nv_reservedSMEM_devtool_atexit_pc,(__nv_reservedSMEM_allocation_mask - __nv_reservedSMEM_devtool_atexit_pc)
__nv_reservedSMEM_devtool_atexit_pc:
	.zero		8
	.weak		__nv_reservedSMEM_allocation_mask
	.type		__nv_reservedSMEM_allocation_mask,@object
	.size		__nv_reservedSMEM_allocation_mask,(.L_2 - __nv_reservedSMEM_allocation_mask)
__nv_reservedSMEM_allocation_mask:
	.zero		4
.L_2:


//--------------------- .nv.constant0.gluon_tcgen05 --------------------------
	.section	.nv.constant0.gluon_tcgen05,"a",@progbits
	.sectionflags	@""
	.align	4
.nv.constant0.gluon_tcgen05:
	.zero		976


//--------------------- SYMBOLS --------------------------

	.type		.nv.reservedSmem.offset0,@object
	.size		.nv.reservedSmem.offset0,0x4
	.type		.nv.reservedSmem.cap,@object
	.size		.nv.reservedSmem.cap,0x4
